//
// Generated by NVIDIA NVVM Compiler
//
// Compiler Build ID: CL-36424714
// Cuda compilation tools, release 13.0, V13.0.88
// Based on NVVM 20.0.0
//

.version 9.0
.target sm_100
.address_size 64

	// .globl	_ZN3cub18CUB_300001_SM_10006detail11EmptyKernelIvEEvv
.global .align 1 .b8 _ZN30_INTERNAL_c6e4022a_4_k_cu_main4cuda3std3__45__cpo5beginE[1];
.global .align 1 .b8 _ZN30_INTERNAL_c6e4022a_4_k_cu_main4cuda3std3__45__cpo3endE[1];
.global .align 1 .b8 _ZN30_INTERNAL_c6e4022a_4_k_cu_main4cuda3std3__45__cpo6cbeginE[1];
.global .align 1 .b8 _ZN30_INTERNAL_c6e4022a_4_k_cu_main4cuda3std3__45__cpo4cendE[1];
.global .align 1 .b8 _ZN30_INTERNAL_c6e4022a_4_k_cu_main4cuda3std3__45__cpo6rbeginE[1];
.global .align 1 .b8 _ZN30_INTERNAL_c6e4022a_4_k_cu_main4cuda3std3__45__cpo4rendE[1];
.global .align 1 .b8 _ZN30_INTERNAL_c6e4022a_4_k_cu_main4cuda3std3__45__cpo7crbeginE[1];
.global .align 1 .b8 _ZN30_INTERNAL_c6e4022a_4_k_cu_main4cuda3std3__45__cpo5crendE[1];
.global .align 1 .b8 _ZN30_INTERNAL_c6e4022a_4_k_cu_main4cuda3std3__432_GLOBAL__N__c6e4022a_4_k_cu_main6ignoreE[1];
.global .align 1 .b8 _ZN30_INTERNAL_c6e4022a_4_k_cu_main4cuda3std3__419piecewise_constructE[1];
.global .align 1 .b8 _ZN30_INTERNAL_c6e4022a_4_k_cu_main4cuda3std3__48in_placeE[1];
.global .align 1 .b8 _ZN30_INTERNAL_c6e4022a_4_k_cu_main4cuda3std3__420unreachable_sentinelE[1];
.global .align 1 .b8 _ZN30_INTERNAL_c6e4022a_4_k_cu_main4cuda3std3__47nulloptE[1];
.global .align 1 .b8 _ZN30_INTERNAL_c6e4022a_4_k_cu_main4cuda3std3__48unexpectE[1];
.global .align 1 .b8 _ZN30_INTERNAL_c6e4022a_4_k_cu_main4cuda3std6ranges3__45__cpo4swapE[1];
.global .align 1 .b8 _ZN30_INTERNAL_c6e4022a_4_k_cu_main4cuda3std6ranges3__45__cpo9iter_moveE[1];
.global .align 1 .b8 _ZN30_INTERNAL_c6e4022a_4_k_cu_main4cuda3std6ranges3__45__cpo5beginE[1];
.global .align 1 .b8 _ZN30_INTERNAL_c6e4022a_4_k_cu_main4cuda3std6ranges3__45__cpo3endE[1];
.global .align 1 .b8 _ZN30_INTERNAL_c6e4022a_4_k_cu_main4cuda3std6ranges3__45__cpo6cbeginE[1];
.global .align 1 .b8 _ZN30_INTERNAL_c6e4022a_4_k_cu_main4cuda3std6ranges3__45__cpo4cendE[1];
.global .align 1 .b8 _ZN30_INTERNAL_c6e4022a_4_k_cu_main4cuda3std6ranges3__45__cpo7advanceE[1];
.global .align 1 .b8 _ZN30_INTERNAL_c6e4022a_4_k_cu_main4cuda3std6ranges3__45__cpo9iter_swapE[1];
.global .align 1 .b8 _ZN30_INTERNAL_c6e4022a_4_k_cu_main4cuda3std6ranges3__45__cpo4nextE[1];
.global .align 1 .b8 _ZN30_INTERNAL_c6e4022a_4_k_cu_main4cuda3std6ranges3__45__cpo4prevE[1];
.global .align 1 .b8 _ZN30_INTERNAL_c6e4022a_4_k_cu_main4cuda3std6ranges3__45__cpo4dataE[1];
.global .align 1 .b8 _ZN30_INTERNAL_c6e4022a_4_k_cu_main4cuda3std6ranges3__45__cpo5cdataE[1];
.global .align 1 .b8 _ZN30_INTERNAL_c6e4022a_4_k_cu_main4cuda3std6ranges3__45__cpo4sizeE[1];
.global .align 1 .b8 _ZN30_INTERNAL_c6e4022a_4_k_cu_main4cuda3std6ranges3__45__cpo5ssizeE[1];
.global .align 1 .b8 _ZN30_INTERNAL_c6e4022a_4_k_cu_main4cuda3std6ranges3__45__cpo8distanceE[1];
.global .align 1 .b8 _ZN30_INTERNAL_c6e4022a_4_k_cu_main6thrust24THRUST_300001_SM_1000_NS8cuda_cub3parE[1];
.global .align 1 .b8 _ZN30_INTERNAL_c6e4022a_4_k_cu_main6thrust24THRUST_300001_SM_1000_NS8cuda_cub10par_nosyncE[1];
.global .align 1 .b8 _ZN30_INTERNAL_c6e4022a_4_k_cu_main6thrust24THRUST_300001_SM_1000_NS6system6detail10sequential3seqE[1];
.global .align 1 .b8 _ZN30_INTERNAL_c6e4022a_4_k_cu_main6thrust24THRUST_300001_SM_1000_NS12placeholders2_1E[1];
.global .align 1 .b8 _ZN30_INTERNAL_c6e4022a_4_k_cu_main6thrust24THRUST_300001_SM_1000_NS12placeholders2_2E[1];
.global .align 1 .b8 _ZN30_INTERNAL_c6e4022a_4_k_cu_main6thrust24THRUST_300001_SM_1000_NS12placeholders2_3E[1];
.global .align 1 .b8 _ZN30_INTERNAL_c6e4022a_4_k_cu_main6thrust24THRUST_300001_SM_1000_NS12placeholders2_4E[1];
.global .align 1 .b8 _ZN30_INTERNAL_c6e4022a_4_k_cu_main6thrust24THRUST_300001_SM_1000_NS12placeholders2_5E[1];
.global .align 1 .b8 _ZN30_INTERNAL_c6e4022a_4_k_cu_main6thrust24THRUST_300001_SM_1000_NS12placeholders2_6E[1];
.global .align 1 .b8 _ZN30_INTERNAL_c6e4022a_4_k_cu_main6thrust24THRUST_300001_SM_1000_NS12placeholders2_7E[1];
.global .align 1 .b8 _ZN30_INTERNAL_c6e4022a_4_k_cu_main6thrust24THRUST_300001_SM_1000_NS12placeholders2_8E[1];
.global .align 1 .b8 _ZN30_INTERNAL_c6e4022a_4_k_cu_main6thrust24THRUST_300001_SM_1000_NS12placeholders2_9E[1];
.global .align 1 .b8 _ZN30_INTERNAL_c6e4022a_4_k_cu_main6thrust24THRUST_300001_SM_1000_NS12placeholders3_10E[1];
.global .align 1 .b8 _ZN30_INTERNAL_c6e4022a_4_k_cu_main6thrust24THRUST_300001_SM_1000_NS3seqE[1];

.visible .entry _ZN3cub18CUB_300001_SM_10006detail11EmptyKernelIvEEvv()
{


	ret;

}
	// .globl	_ZN3cub18CUB_300001_SM_10006detail8for_each13static_kernelINS2_12policy_hub_t12policy_500_tEmN6thrust24THRUST_300001_SM_1000_NS8cuda_cub20__uninitialized_fill7functorINS7_10device_ptrIdEEdEEEEvT0_T1_
.visible .entry _ZN3cub18CUB_300001_SM_10006detail8for_each13static_kernelINS2_12policy_hub_t12policy_500_tEmN6thrust24THRUST_300001_SM_1000_NS8cuda_cub20__uninitialized_fill7functorINS7_10device_ptrIdEEdEEEEvT0_T1_(
	.param .u64 _ZN3cub18CUB_300001_SM_10006detail8for_each13static_kernelINS2_12policy_hub_t12policy_500_tEmN6thrust24THRUST_300001_SM_1000_NS8cuda_cub20__uninitialized_fill7functorINS7_10device_ptrIdEEdEEEEvT0_T1__param_0,
	.param .align 8 .b8 _ZN3cub18CUB_300001_SM_10006detail8for_each13static_kernelINS2_12policy_hub_t12policy_500_tEmN6thrust24THRUST_300001_SM_1000_NS8cuda_cub20__uninitialized_fill7functorINS7_10device_ptrIdEEdEEEEvT0_T1__param_1[16]
)
.maxntid 256
{
	.reg .pred 	%p<4>;
	.reg .b32 	%r<5>;
	.reg .b64 	%rd<16>;
	.reg .b64 	%fd<3>;

	ld.param.f64 	%fd2, [_ZN3cub18CUB_300001_SM_10006detail8for_each13static_kernelINS2_12policy_hub_t12policy_500_tEmN6thrust24THRUST_300001_SM_1000_NS8cuda_cub20__uninitialized_fill7functorINS7_10device_ptrIdEEdEEEEvT0_T1__param_1+8];
	ld.param.u64 	%rd4, [_ZN3cub18CUB_300001_SM_10006detail8for_each13static_kernelINS2_12policy_hub_t12policy_500_tEmN6thrust24THRUST_300001_SM_1000_NS8cuda_cub20__uninitialized_fill7functorINS7_10device_ptrIdEEdEEEEvT0_T1__param_1];
	ld.param.u64 	%rd5, [_ZN3cub18CUB_300001_SM_10006detail8for_each13static_kernelINS2_12policy_hub_t12policy_500_tEmN6thrust24THRUST_300001_SM_1000_NS8cuda_cub20__uninitialized_fill7functorINS7_10device_ptrIdEEdEEEEvT0_T1__param_0];
	mov.u32 	%r2, %ctaid.x;
	mul.wide.u32 	%rd1, %r2, 512;
	sub.s64 	%rd2, %rd5, %rd1;
	setp.lt.u64 	%p1, %rd2, 512;
	@%p1 bra 	$L__BB1_2;
	mov.u32 	%r4, %tid.x;
	cvta.to.global.u64 	%rd11, %rd4;
	cvt.u64.u32 	%rd12, %r4;
	add.s64 	%rd13, %rd1, %rd12;
	shl.b64 	%rd14, %rd13, 3;
	add.s64 	%rd15, %rd11, %rd14;
	st.global.f64 	[%rd15], %fd2;
	st.global.f64 	[%rd15+2048], %fd2;
	bra.uni 	$L__BB1_6;
$L__BB1_2:
	cvta.to.global.u64 	%rd6, %rd4;
	mov.u32 	%r1, %tid.x;
	cvt.u64.u32 	%rd7, %r1;
	setp.le.u64 	%p2, %rd2, %rd7;
	add.s64 	%rd8, %rd1, %rd7;
	shl.b64 	%rd9, %rd8, 3;
	add.s64 	%rd3, %rd6, %rd9;
	@%p2 bra 	$L__BB1_4;
	st.global.f64 	[%rd3], %fd2;
$L__BB1_4:
	add.s32 	%r3, %r1, 256;
	cvt.u64.u32 	%rd10, %r3;
	setp.le.u64 	%p3, %rd2, %rd10;
	@%p3 bra 	$L__BB1_6;
	st.global.f64 	[%rd3+2048], %fd2;
$L__BB1_6:
	ret;

}
	// .globl	_ZN3cub18CUB_300001_SM_10006detail8for_each13static_kernelINS2_12policy_hub_t12policy_500_tElNS2_12op_wrapper_tIl17my_matrix_functorILi2ELi2ELi2ELi2EEN6thrust24THRUST_300001_SM_1000_NS12zip_iteratorIN4cuda3std3__45tupleIJNSB_INSF_IJNSA_6detail15normal_iteratorINSA_10device_ptrIKdEEEESL_SL_SL_EEEEESN_NSB_INSF_IJNSH_INSI_IdEEEESP_SP_SP_EEEEEEEEEEEEEEvT0_T1_
.visible .entry _ZN3cub18CUB_300001_SM_10006detail8for_each13static_kernelINS2_12policy_hub_t12policy_500_tElNS2_12op_wrapper_tIl17my_matrix_functorILi2ELi2ELi2ELi2EEN6thrust24THRUST_300001_SM_1000_NS12zip_iteratorIN4cuda3std3__45tupleIJNSB_INSF_IJNSA_6detail15normal_iteratorINSA_10device_ptrIKdEEEESL_SL_SL_EEEEESN_NSB_INSF_IJNSH_INSI_IdEEEESP_SP_SP_EEEEEEEEEEEEEEvT0_T1_(
	.param .u64 _ZN3cub18CUB_300001_SM_10006detail8for_each13static_kernelINS2_12policy_hub_t12policy_500_tElNS2_12op_wrapper_tIl17my_matrix_functorILi2ELi2ELi2ELi2EEN6thrust24THRUST_300001_SM_1000_NS12zip_iteratorIN4cuda3std3__45tupleIJNSB_INSF_IJNSA_6detail15normal_iteratorINSA_10device_ptrIKdEEEESL_SL_SL_EEEEESN_NSB_INSF_IJNSH_INSI_IdEEEESP_SP_SP_EEEEEEEEEEEEEEvT0_T1__param_0,
	.param .align 8 .b8 _ZN3cub18CUB_300001_SM_10006detail8for_each13static_kernelINS2_12policy_hub_t12policy_500_tElNS2_12op_wrapper_tIl17my_matrix_functorILi2ELi2ELi2ELi2EEN6thrust24THRUST_300001_SM_1000_NS12zip_iteratorIN4cuda3std3__45tupleIJNSB_INSF_IJNSA_6detail15normal_iteratorINSA_10device_ptrIKdEEEESL_SL_SL_EEEEESN_NSB_INSF_IJNSH_INSI_IdEEEESP_SP_SP_EEEEEEEEEEEEEEvT0_T1__param_1[192]
)
.maxntid 256
{
	.reg .pred 	%p<4>;
	.reg .b32 	%r<6>;
	.reg .b64 	%rd<114>;
	.reg .b64 	%fd<65>;

	ld.param.u64 	%rd13, [_ZN3cub18CUB_300001_SM_10006detail8for_each13static_kernelINS2_12policy_hub_t12policy_500_tElNS2_12op_wrapper_tIl17my_matrix_functorILi2ELi2ELi2ELi2EEN6thrust24THRUST_300001_SM_1000_NS12zip_iteratorIN4cuda3std3__45tupleIJNSB_INSF_IJNSA_6detail15normal_iteratorINSA_10device_ptrIKdEEEESL_SL_SL_EEEEESN_NSB_INSF_IJNSH_INSI_IdEEEESP_SP_SP_EEEEEEEEEEEEEEvT0_T1__param_0];
	mov.b64 	%rd12, _ZN3cub18CUB_300001_SM_10006detail8for_each13static_kernelINS2_12policy_hub_t12policy_500_tElNS2_12op_wrapper_tIl17my_matrix_functorILi2ELi2ELi2ELi2EEN6thrust24THRUST_300001_SM_1000_NS12zip_iteratorIN4cuda3std3__45tupleIJNSB_INSF_IJNSA_6detail15normal_iteratorINSA_10device_ptrIKdEEEESL_SL_SL_EEEEESN_NSB_INSF_IJNSH_INSI_IdEEEESP_SP_SP_EEEEEEEEEEEEEEvT0_T1__param_1;
	mov.u64 	%rd1, %rd12;
	mov.u32 	%r1, %ctaid.x;
	mul.wide.u32 	%rd2, %r1, 512;
	sub.s64 	%rd3, %rd13, %rd2;
	setp.lt.s64 	%p1, %rd3, 512;
	@%p1 bra 	$L__BB2_2;
	ld.param.u64 	%rd75, [%rd1];
	ld.param.u64 	%rd76, [%rd1+8];
	ld.param.u64 	%rd77, [%rd1+16];
	ld.param.u64 	%rd78, [%rd1+24];
	ld.param.u64 	%rd79, [%rd1+32];
	ld.param.u64 	%rd80, [%rd1+40];
	ld.param.u64 	%rd81, [%rd1+48];
	ld.param.u64 	%rd82, [%rd1+56];
	ld.param.u64 	%rd83, [%rd1+64];
	ld.param.u64 	%rd84, [%rd1+72];
	ld.param.u64 	%rd85, [%rd1+80];
	ld.param.u64 	%rd86, [%rd1+88];
	cvta.to.global.u64 	%rd87, %rd75;
	cvta.to.global.u64 	%rd88, %rd76;
	cvta.to.global.u64 	%rd89, %rd77;
	cvta.to.global.u64 	%rd90, %rd78;
	cvta.to.global.u64 	%rd91, %rd79;
	cvta.to.global.u64 	%rd92, %rd80;
	cvta.to.global.u64 	%rd93, %rd81;
	cvta.to.global.u64 	%rd94, %rd82;
	cvta.to.global.u64 	%rd95, %rd83;
	cvta.to.global.u64 	%rd96, %rd84;
	cvta.to.global.u64 	%rd97, %rd85;
	cvta.to.global.u64 	%rd98, %rd86;
	mov.u32 	%r5, %tid.x;
	cvt.u64.u32 	%rd99, %r5;
	add.s64 	%rd100, %rd2, %rd99;
	shl.b64 	%rd101, %rd100, 3;
	add.s64 	%rd102, %rd87, %rd101;
	add.s64 	%rd103, %rd88, %rd101;
	add.s64 	%rd104, %rd89, %rd101;
	add.s64 	%rd105, %rd90, %rd101;
	add.s64 	%rd106, %rd91, %rd101;
	add.s64 	%rd107, %rd92, %rd101;
	add.s64 	%rd108, %rd93, %rd101;
	add.s64 	%rd109, %rd94, %rd101;
	add.s64 	%rd110, %rd95, %rd101;
	add.s64 	%rd111, %rd96, %rd101;
	add.s64 	%rd112, %rd97, %rd101;
	add.s64 	%rd113, %rd98, %rd101;
	ld.global.f64 	%fd33, [%rd102];
	ld.global.f64 	%fd34, [%rd103];
	ld.global.f64 	%fd35, [%rd104];
	ld.global.f64 	%fd36, [%rd105];
	ld.global.f64 	%fd37, [%rd106];
	ld.global.f64 	%fd38, [%rd107];
	ld.global.f64 	%fd39, [%rd108];
	ld.global.f64 	%fd40, [%rd109];
	fma.rn.f64 	%fd41, %fd33, %fd37, 0d0000000000000000;
	fma.rn.f64 	%fd42, %fd34, %fd39, %fd41;
	fma.rn.f64 	%fd43, %fd33, %fd38, 0d0000000000000000;
	fma.rn.f64 	%fd44, %fd34, %fd40, %fd43;
	fma.rn.f64 	%fd45, %fd35, %fd37, 0d0000000000000000;
	fma.rn.f64 	%fd46, %fd36, %fd39, %fd45;
	fma.rn.f64 	%fd47, %fd35, %fd38, 0d0000000000000000;
	fma.rn.f64 	%fd48, %fd36, %fd40, %fd47;
	st.global.f64 	[%rd110], %fd42;
	st.global.f64 	[%rd111], %fd44;
	st.global.f64 	[%rd112], %fd46;
	st.global.f64 	[%rd113], %fd48;
	ld.global.f64 	%fd49, [%rd102+2048];
	ld.global.f64 	%fd50, [%rd103+2048];
	ld.global.f64 	%fd51, [%rd104+2048];
	ld.global.f64 	%fd52, [%rd105+2048];
	ld.global.f64 	%fd53, [%rd106+2048];
	ld.global.f64 	%fd54, [%rd107+2048];
	ld.global.f64 	%fd55, [%rd108+2048];
	ld.global.f64 	%fd56, [%rd109+2048];
	fma.rn.f64 	%fd57, %fd49, %fd53, 0d0000000000000000;
	fma.rn.f64 	%fd58, %fd50, %fd55, %fd57;
	fma.rn.f64 	%fd59, %fd49, %fd54, 0d0000000000000000;
	fma.rn.f64 	%fd60, %fd50, %fd56, %fd59;
	fma.rn.f64 	%fd61, %fd51, %fd53, 0d0000000000000000;
	fma.rn.f64 	%fd62, %fd52, %fd55, %fd61;
	fma.rn.f64 	%fd63, %fd51, %fd54, 0d0000000000000000;
	fma.rn.f64 	%fd64, %fd52, %fd56, %fd63;
	st.global.f64 	[%rd110+2048], %fd58;
	st.global.f64 	[%rd111+2048], %fd60;
	st.global.f64 	[%rd112+2048], %fd62;
	st.global.f64 	[%rd113+2048], %fd64;
	bra.uni 	$L__BB2_6;
$L__BB2_2:
	ld.param.u64 	%rd14, [%rd1+8];
	ld.param.u64 	%rd15, [%rd1+16];
	ld.param.u64 	%rd16, [%rd1+40];
	ld.param.u64 	%rd17, [%rd1+48];
	ld.param.u64 	%rd18, [%rd1+56];
	ld.param.u64 	%rd19, [%rd1+64];
	cvta.to.global.u64 	%rd4, %rd14;
	cvta.to.global.u64 	%rd5, %rd15;
	cvta.to.global.u64 	%rd6, %rd16;
	cvta.to.global.u64 	%rd7, %rd17;
	cvta.to.global.u64 	%rd8, %rd18;
	cvta.to.global.u64 	%rd9, %rd19;
	mov.u32 	%r2, %tid.x;
	cvt.s64.s32 	%rd10, %rd3;
	cvt.u64.u32 	%rd11, %r2;
	setp.le.s64 	%p2, %rd10, %rd11;
	@%p2 bra 	$L__BB2_4;
	add.s64 	%rd20, %rd2, %rd11;
	mov.u64 	%rd21, %rd12;
	ld.param.u64 	%rd22, [%rd21];
	cvta.to.global.u64 	%rd23, %rd22;
	shl.b64 	%rd24, %rd20, 3;
	add.s64 	%rd25, %rd23, %rd24;
	add.s64 	%rd26, %rd4, %rd24;
	add.s64 	%rd27, %rd5, %rd24;
	ld.param.u64 	%rd28, [%rd21+24];
	cvta.to.global.u64 	%rd29, %rd28;
	add.s64 	%rd30, %rd29, %rd24;
	ld.param.u64 	%rd31, [%rd21+32];
	cvta.to.global.u64 	%rd32, %rd31;
	add.s64 	%rd33, %rd32, %rd24;
	add.s64 	%rd34, %rd6, %rd24;
	add.s64 	%rd35, %rd7, %rd24;
	add.s64 	%rd36, %rd8, %rd24;
	add.s64 	%rd37, %rd9, %rd24;
	ld.param.u64 	%rd38, [%rd21+72];
	cvta.to.global.u64 	%rd39, %rd38;
	add.s64 	%rd40, %rd39, %rd24;
	ld.param.u64 	%rd41, [%rd21+80];
	cvta.to.global.u64 	%rd42, %rd41;
	add.s64 	%rd43, %rd42, %rd24;
	ld.param.u64 	%rd44, [%rd21+88];
	cvta.to.global.u64 	%rd45, %rd44;
	add.s64 	%rd46, %rd45, %rd24;
	ld.global.f64 	%fd1, [%rd25];
	ld.global.f64 	%fd2, [%rd26];
	ld.global.f64 	%fd3, [%rd27];
	ld.global.f64 	%fd4, [%rd30];
	ld.global.f64 	%fd5, [%rd33];
	ld.global.f64 	%fd6, [%rd34];
	ld.global.f64 	%fd7, [%rd35];
	ld.global.f64 	%fd8, [%rd36];
	fma.rn.f64 	%fd9, %fd1, %fd5, 0d0000000000000000;
	fma.rn.f64 	%fd10, %fd2, %fd7, %fd9;
	fma.rn.f64 	%fd11, %fd1, %fd6, 0d0000000000000000;
	fma.rn.f64 	%fd12, %fd2, %fd8, %fd11;
	fma.rn.f64 	%fd13, %fd3, %fd5, 0d0000000000000000;
	fma.rn.f64 	%fd14, %fd4, %fd7, %fd13;
	fma.rn.f64 	%fd15, %fd3, %fd6, 0d0000000000000000;
	fma.rn.f64 	%fd16, %fd4, %fd8, %fd15;
	st.global.f64 	[%rd37], %fd10;
	st.global.f64 	[%rd40], %fd12;
	st.global.f64 	[%rd43], %fd14;
	st.global.f64 	[%rd46], %fd16;
$L__BB2_4:
	cvt.u32.u64 	%r3, %rd11;
	add.s32 	%r4, %r3, 256;
	cvt.u64.u32 	%rd47, %r4;
	setp.le.s64 	%p3, %rd10, %rd47;
	@%p3 bra 	$L__BB2_6;
	add.s64 	%rd48, %rd2, %rd11;
	mov.u64 	%rd49, %rd12;
	ld.param.u64 	%rd50, [%rd49];
	cvta.to.global.u64 	%rd51, %rd50;
	shl.b64 	%rd52, %rd48, 3;
	add.s64 	%rd53, %rd51, %rd52;
	add.s64 	%rd54, %rd4, %rd52;
	add.s64 	%rd55, %rd5, %rd52;
	ld.param.u64 	%rd56, [%rd49+24];
	cvta.to.global.u64 	%rd57, %rd56;
	add.s64 	%rd58, %rd57, %rd52;
	ld.param.u64 	%rd59, [%rd49+32];
	cvta.to.global.u64 	%rd60, %rd59;
	add.s64 	%rd61, %rd60, %rd52;
	add.s64 	%rd62, %rd6, %rd52;
	add.s64 	%rd63, %rd7, %rd52;
	add.s64 	%rd64, %rd8, %rd52;
	add.s64 	%rd65, %rd9, %rd52;
	ld.param.u64 	%rd66, [%rd49+72];
	cvta.to.global.u64 	%rd67, %rd66;
	add.s64 	%rd68, %rd67, %rd52;
	ld.param.u64 	%rd69, [%rd49+80];
	cvta.to.global.u64 	%rd70, %rd69;
	add.s64 	%rd71, %rd70, %rd52;
	ld.param.u64 	%rd72, [%rd49+88];
	cvta.to.global.u64 	%rd73, %rd72;
	add.s64 	%rd74, %rd73, %rd52;
	ld.global.f64 	%fd17, [%rd53+2048];
	ld.global.f64 	%fd18, [%rd54+2048];
	ld.global.f64 	%fd19, [%rd55+2048];
	ld.global.f64 	%fd20, [%rd58+2048];
	ld.global.f64 	%fd21, [%rd61+2048];
	ld.global.f64 	%fd22, [%rd62+2048];
	ld.global.f64 	%fd23, [%rd63+2048];
	ld.global.f64 	%fd24, [%rd64+2048];
	fma.rn.f64 	%fd25, %fd17, %fd21, 0d0000000000000000;
	fma.rn.f64 	%fd26, %fd18, %fd23, %fd25;
	fma.rn.f64 	%fd27, %fd17, %fd22, 0d0000000000000000;
	fma.rn.f64 	%fd28, %fd18, %fd24, %fd27;
	fma.rn.f64 	%fd29, %fd19, %fd21, 0d0000000000000000;
	fma.rn.f64 	%fd30, %fd20, %fd23, %fd29;
	fma.rn.f64 	%fd31, %fd19, %fd22, 0d0000000000000000;
	fma.rn.f64 	%fd32, %fd20, %fd24, %fd31;
	st.global.f64 	[%rd65+2048], %fd26;
	st.global.f64 	[%rd68+2048], %fd28;
	st.global.f64 	[%rd71+2048], %fd30;
	st.global.f64 	[%rd74+2048], %fd32;
$L__BB2_6:
	ret;

}


// ===== COMPILED SASS (sm_100) =====

	.target	sm_100

	.elftype	@"ET_EXEC"


//--------------------- .note.nv.tkinfo           --------------------------
	.section	.note.nv.tkinfo,"",@"SHT_NOTE"
	.sectionflags	@"SHF_NOTE_NV_TKINFO"
	.tkinfo
        /*0018*/ 	.word	0x00000002
        /*0030*/ 	.string	""
        /*0030*/ 	.string	"ptxas"
        /*0030*/ 	.string	"Cuda compilation tools, release 13.0, V13.0.88"
        /*0030*/ 	.string	"Build cuda_13.0.r13.0/compiler.36424714_0"
        /*0030*/ 	.string	"-arch sm_100 -m 64 "



//--------------------- .note.nv.cuinfo           --------------------------
	.section	.note.nv.cuinfo,"",@"SHT_NOTE"
	.sectionflags	@"SHF_NOTE_NV_CUINFO"
        /*0018*/ 	.short	0x0002
        /*001a*/ 	.short	0x0064
        /*001c*/ 	.short	0x0082
	.zero		2


//--------------------- .nv.info                  --------------------------
	.section	.nv.info,"",@"SHT_CUDA_INFO"
	.align	4


	//----- nvinfo : EIATTR_REGCOUNT
	.align		4
        /*0000*/ 	.byte	0x04, 0x2f
        /*0002*/ 	.short	(.L_44 - .L_43)
	.align		4
.L_43:
        /*0004*/ 	.word	index@(_ZN3cub18CUB_300001_SM_10006detail11EmptyKernelIvEEvv)
        /*0008*/ 	.word	0x00000004


	//----- nvinfo : EIATTR_FRAME_SIZE
	.align		4
.L_44:
        /*000c*/ 	.byte	0x04, 0x11
        /*000e*/ 	.short	(.L_46 - .L_45)
	.align		4
.L_45:
        /*0010*/ 	.word	index@(_ZN3cub18CUB_300001_SM_10006detail11EmptyKernelIvEEvv)
        /*0014*/ 	.word	0x00000000


	//----- nvinfo : EIATTR_REGCOUNT
	.align		4
.L_46:
        /*0018*/ 	.byte	0x04, 0x2f
        /*001a*/ 	.short	(.L_48 - .L_47)
	.align		4
.L_47:
        /*001c*/ 	.word	index@(_ZN3cub18CUB_300001_SM_10006detail8for_each13static_kernelINS2_12policy_hub_t12policy_500_tEmN6thrust24THRUST_300001_SM_1000_NS8cuda_cub20__uninitialized_fill7functorINS7_10device_ptrIdEEdEEEEvT0_T1_)
        /*0020*/ 	.word	0x00000009


	//----- nvinfo : EIATTR_FRAME_SIZE
	.align		4
.L_48:
        /*0024*/ 	.byte	0x04, 0x11
        /*0026*/ 	.short	(.L_50 - .L_49)
	.align		4
.L_49:
        /*0028*/ 	.word	index@(_ZN3cub18CUB_300001_SM_10006detail8for_each13static_kernelINS2_12policy_hub_t12policy_500_tEmN6thrust24THRUST_300001_SM_1000_NS8cuda_cub20__uninitialized_fill7functorINS7_10device_ptrIdEEdEEEEvT0_T1_)
        /*002c*/ 	.word	0x00000000


	//----- nvinfo : EIATTR_REGCOUNT
	.align		4
.L_50:
        /*0030*/ 	.byte	0x04, 0x2f
        /*0032*/ 	.short	(.L_52 - .L_51)
	.align		4
.L_51:
        /*0034*/ 	.word	index@(_ZN3cub18CUB_300001_SM_10006detail8for_each13static_kernelINS2_12policy_hub_t12policy_500_tElNS2_12op_wrapper_tIl17my_matrix_functorILi2ELi2ELi2ELi2EEN6thrust24THRUST_300001_SM_1000_NS12zip_iteratorIN4cuda3std3__45tupleIJNSB_INSF_IJNSA_6detail15normal_iteratorINSA_10device_ptrIKdEEEESL_SL_SL_EEEEESN_NSB_INSF_IJNSH_INSI_IdEEEESP_SP_SP_EEEEEEEEEEEEEEvT0_T1_)
        /*0038*/ 	.word	0x0000002a


	//----- nvinfo : EIATTR_FRAME_SIZE
	.align		4
.L_52:
        /*003c*/ 	.byte	0x04, 0x11
        /*003e*/ 	.short	(.L_54 - .L_53)
	.align		4
.L_53:
        /*0040*/ 	.word	index@(_ZN3cub18CUB_300001_SM_10006detail8for_each13static_kernelINS2_12policy_hub_t12policy_500_tElNS2_12op_wrapper_tIl17my_matrix_functorILi2ELi2ELi2ELi2EEN6thrust24THRUST_300001_SM_1000_NS12zip_iteratorIN4cuda3std3__45tupleIJNSB_INSF_IJNSA_6detail15normal_iteratorINSA_10device_ptrIKdEEEESL_SL_SL_EEEEESN_NSB_INSF_IJNSH_INSI_IdEEEESP_SP_SP_EEEEEEEEEEEEEEvT0_T1_)
        /*0044*/ 	.word	0x00000000


	//----- nvinfo : EIATTR_MIN_STACK_SIZE
	.align		4
.L_54:
        /*0048*/ 	.byte	0x04, 0x12
        /*004a*/ 	.short	(.L_56 - .L_55)
	.align		4
.L_55:
        /*004c*/ 	.word	index@(_ZN3cub18CUB_300001_SM_10006detail8for_each13static_kernelINS2_12policy_hub_t12policy_500_tElNS2_12op_wrapper_tIl17my_matrix_functorILi2ELi2ELi2ELi2EEN6thrust24THRUST_300001_SM_1000_NS12zip_iteratorIN4cuda3std3__45tupleIJNSB_INSF_IJNSA_6detail15normal_iteratorINSA_10device_ptrIKdEEEESL_SL_SL_EEEEESN_NSB_INSF_IJNSH_INSI_IdEEEESP_SP_SP_EEEEEEEEEEEEEEvT0_T1_)
        /*0050*/ 	.word	0x00000000


	//----- nvinfo : EIATTR_MIN_STACK_SIZE
	.align		4
.L_56:
        /*0054*/ 	.byte	0x04, 0x12
        /*0056*/ 	.short	(.L_58 - .L_57)
	.align		4
.L_57:
        /*0058*/ 	.word	index@(_ZN3cub18CUB_300001_SM_10006detail8for_each13static_kernelINS2_12policy_hub_t12policy_500_tEmN6thrust24THRUST_300001_SM_1000_NS8cuda_cub20__uninitialized_fill7functorINS7_10device_ptrIdEEdEEEEvT0_T1_)
        /*005c*/ 	.word	0x00000000


	//----- nvinfo : EIATTR_MIN_STACK_SIZE
	.align		4
.L_58:
        /*0060*/ 	.byte	0x04, 0x12
        /*0062*/ 	.short	(.L_60 - .L_59)
	.align		4
.L_59:
        /*0064*/ 	.word	index@(_ZN3cub18CUB_300001_SM_10006detail11EmptyKernelIvEEvv)
        /*0068*/ 	.word	0x00000000
.L_60:


//--------------------- .nv.compat                --------------------------
	.section	.nv.compat,"",@"SHT_CUDA_COMPAT_INFO"
	.align	4
        /*0000*/ 	.byte	0x02, 0x09, 0x00, 0x00, 0x02, 0x02, 0x01, 0x00, 0x02, 0x05, 0x05, 0x00, 0x03, 0x07, 0x01, 0x01
        /*0010*/ 	.byte	0x02, 0x03, 0x00, 0x00, 0x02, 0x06, 0x01, 0x00, 0x04, 0x0b, 0x08, 0x00, 0x01, 0x00, 0x00, 0x00
        /*0020*/ 	.byte	0x00, 0x00, 0x00, 0x00


//--------------------- .nv.info._ZN3cub18CUB_300001_SM_10006detail8for_each13static_kernelINS2_12policy_hub_t12policy_500_tElNS2_12op_wrapper_tIl17my_matrix_functorILi2ELi2ELi2ELi2EEN6thrust24THRUST_300001_SM_1000_NS12zip_iteratorIN4cuda3std3__45tupleIJNSB_INSF_IJNSA_6detail15normal_iteratorINSA_10device_ptrIKdEEEESL_SL_SL_EEEEESN_NSB_INSF_IJNSH_INSI_IdEEEESP_SP_SP_EEEEEEEEEEEEEEvT0_T1_ --------------------------
	.section	.nv.info._ZN3cub18CUB_300001_SM_10006detail8for_each13static_kernelINS2_12policy_hub_t12policy_500_tElNS2_12op_wrapper_tIl17my_matrix_functorILi2ELi2ELi2ELi2EEN6thrust24THRUST_300001_SM_1000_NS12zip_iteratorIN4cuda3std3__45tupleIJNSB_INSF_IJNSA_6detail15normal_iteratorINSA_10device_ptrIKdEEEESL_SL_SL_EEEEESN_NSB_INSF_IJNSH_INSI_IdEEEESP_SP_SP_EEEEEEEEEEEEEEvT0_T1_,"",@"SHT_CUDA_INFO"
	.sectionflags	@""
	.align	4


	//----- nvinfo : EIATTR_CUDA_API_VERSION
	.align		4
        /*0000*/ 	.byte	0x04, 0x37
        /*0002*/ 	.short	(.L_62 - .L_61)
.L_61:
        /*0004*/ 	.word	0x00000082


	//----- nvinfo : EIATTR_KPARAM_INFO
	.align		4
.L_62:
        /*0008*/ 	.byte	0x04, 0x17
        /*000a*/ 	.short	(.L_64 - .L_63)
.L_63:
        /*000c*/ 	.word	0x00000000
        /*0010*/ 	.short	0x0001
        /*0012*/ 	.short	0x0008
        /*0014*/ 	.byte	0x00, 0xf0, 0x01, 0x03


	//----- nvinfo : EIATTR_KPARAM_INFO
	.align		4
.L_64:
        /*0018*/ 	.byte	0x04, 0x17
        /*001a*/ 	.short	(.L_66 - .L_65)
.L_65:
        /*001c*/ 	.word	0x00000000
        /*0020*/ 	.short	0x0000
        /*0022*/ 	.short	0x0000
        /*0024*/ 	.byte	0x00, 0xf0, 0x21, 0x00


	//----- nvinfo : EIATTR_SPARSE_MMA_MASK
	.align		4
.L_66:
        /*0028*/ 	.byte	0x03, 0x50
        /*002a*/ 	.short	0x0000


	//----- nvinfo : EIATTR_MAXREG_COUNT
	.align		4
        /*002c*/ 	.byte	0x03, 0x1b
        /*002e*/ 	.short	0x00ff


	//----- nvinfo : EIATTR_MERCURY_ISA_VERSION
	.align		4
        /*0030*/ 	.byte	0x03, 0x5f
        /*0032*/ 	.short	0x0101


	//----- nvinfo : EIATTR_VRC_CTA_INIT_COUNT
	.align		4
        /*0034*/ 	.byte	0x02, 0x4a
	.zero		1
	.zero		1


	//----- nvinfo : EIATTR_EXIT_INSTR_OFFSETS
	.align		4
        /*0038*/ 	.byte	0x04, 0x1c
        /*003a*/ 	.short	(.L_68 - .L_67)


	//   ....[0]....
.L_67:
        /*003c*/ 	.word	0x00000560


	//   ....[1]....
        /*0040*/ 	.word	0x000009a0


	//   ....[2]....
        /*0044*/ 	.word	0x00000d20


	//----- nvinfo : EIATTR_MAX_THREADS
	.align		4
.L_68:
        /*0048*/ 	.byte	0x04, 0x05
        /*004a*/ 	.short	(.L_70 - .L_69)
.L_69:
        /*004c*/ 	.word	0x00000100
        /*0050*/ 	.word	0x00000001
        /*0054*/ 	.word	0x00000001


	//----- nvinfo : EIATTR_CRS_STACK_SIZE
	.align		4
.L_70:
        /*0058*/ 	.byte	0x04, 0x1e
        /*005a*/ 	.short	(.L_72 - .L_71)
.L_71:
        /*005c*/ 	.word	0x00000000


	//----- nvinfo : EIATTR_CBANK_PARAM_SIZE
	.align		4
.L_72:
        /*0060*/ 	.byte	0x03, 0x19
        /*0062*/ 	.short	0x00c8


	//----- nvinfo : EIATTR_PARAM_CBANK
	.align		4
        /*0064*/ 	.byte	0x04, 0x0a
        /*0066*/ 	.short	(.L_74 - .L_73)
	.align		4
.L_73:
        /*0068*/ 	.word	index@(.nv.constant0._ZN3cub18CUB_300001_SM_10006detail8for_each13static_kernelINS2_12policy_hub_t12policy_500_tElNS2_12op_wrapper_tIl17my_matrix_functorILi2ELi2ELi2ELi2EEN6thrust24THRUST_300001_SM_1000_NS12zip_iteratorIN4cuda3std3__45tupleIJNSB_INSF_IJNSA_6detail15normal_iteratorINSA_10device_ptrIKdEEEESL_SL_SL_EEEEESN_NSB_INSF_IJNSH_INSI_IdEEEESP_SP_SP_EEEEEEEEEEEEEEvT0_T1_)
        /*006c*/ 	.short	0x0380
        /*006e*/ 	.short	0x00c8


	//----- nvinfo : EIATTR_SW_WAR
	.align		4
.L_74:
        /*0070*/ 	.byte	0x04, 0x36
        /*0072*/ 	.short	(.L_76 - .L_75)
.L_75:
        /*0074*/ 	.word	0x00000008
.L_76:


//--------------------- .nv.info._ZN3cub18CUB_300001_SM_10006detail8for_each13static_kernelINS2_12policy_hub_t12policy_500_tEmN6thrust24THRUST_300001_SM_1000_NS8cuda_cub20__uninitialized_fill7functorINS7_10device_ptrIdEEdEEEEvT0_T1_ --------------------------
	.section	.nv.info._ZN3cub18CUB_300001_SM_10006detail8for_each13static_kernelINS2_12policy_hub_t12policy_500_tEmN6thrust24THRUST_300001_SM_1000_NS8cuda_cub20__uninitialized_fill7functorINS7_10device_ptrIdEEdEEEEvT0_T1_,"",@"SHT_CUDA_INFO"
	.sectionflags	@""
	.align	4


	//----- nvinfo : EIATTR_CUDA_API_VERSION
	.align		4
        /*0000*/ 	.byte	0x04, 0x37
        /*0002*/ 	.short	(.L_78 - .L_77)
.L_77:
        /*0004*/ 	.word	0x00000082


	//----- nvinfo : EIATTR_KPARAM_INFO
	.align		4
.L_78:
        /*0008*/ 	.byte	0x04, 0x17
        /*000a*/ 	.short	(.L_80 - .L_79)
.L_79:
        /*000c*/ 	.word	0x00000000
        /*0010*/ 	.short	0x0001
        /*0012*/ 	.short	0x0008
        /*0014*/ 	.byte	0x00, 0xf0, 0x41, 0x00


	//----- nvinfo : EIATTR_KPARAM_INFO
	.align		4
.L_80:
        /*0018*/ 	.byte	0x04, 0x17
        /*001a*/ 	.short	(.L_82 - .L_81)
.L_81:
        /*001c*/ 	.word	0x00000000
        /*0020*/ 	.short	0x0000
        /*0022*/ 	.short	0x0000
        /*0024*/ 	.byte	0x00, 0xf0, 0x21, 0x00


	//----- nvinfo : EIATTR_SPARSE_MMA_MASK
	.align		4
.L_82:
        /*0028*/ 	.byte	0x03, 0x50
        /*002a*/ 	.short	0x0000


	//----- nvinfo : EIATTR_MAXREG_COUNT
	.align		4
        /*002c*/ 	.byte	0x03, 0x1b
        /*002e*/ 	.short	0x00ff


	//----- nvinfo : EIATTR_MERCURY_ISA_VERSION
	.align		4
        /*0030*/ 	.byte	0x03, 0x5f
        /*0032*/ 	.short	0x0101


	//----- nvinfo : EIATTR_VRC_CTA_INIT_COUNT
	.align		4
        /*0034*/ 	.byte	0x02, 0x4a
	.zero		1
	.zero		1


	//----- nvinfo : EIATTR_EXIT_INSTR_OFFSETS
	.align		4
        /*0038*/ 	.byte	0x04, 0x1c
        /*003a*/ 	.short	(.L_84 - .L_83)


	//   ....[0]....
.L_83:
        /*003c*/ 	.word	0x00000130


	//   ....[1]....
        /*0040*/ 	.word	0x00000230


	//   ....[2]....
        /*0044*/ 	.word	0x00000260


	//----- nvinfo : EIATTR_MAX_THREADS
	.align		4
.L_84:
        /*0048*/ 	.byte	0x04, 0x05
        /*004a*/ 	.short	(.L_86 - .L_85)
.L_85:
        /*004c*/ 	.word	0x00000100
        /*0050*/ 	.word	0x00000001
        /*0054*/ 	.word	0x00000001


	//----- nvinfo : EIATTR_CBANK_PARAM_SIZE
	.align		4
.L_86:
        /*0058*/ 	.byte	0x03, 0x19
        /*005a*/ 	.short	0x0018


	//----- nvinfo : EIATTR_PARAM_CBANK
	.align		4
        /*005c*/ 	.byte	0x04, 0x0a
        /*005e*/ 	.short	(.L_88 - .L_87)
	.align		4
.L_87:
        /*0060*/ 	.word	index@(.nv.constant0._ZN3cub18CUB_300001_SM_10006detail8for_each13static_kernelINS2_12policy_hub_t12policy_500_tEmN6thrust24THRUST_300001_SM_1000_NS8cuda_cub20__uninitialized_fill7functorINS7_10device_ptrIdEEdEEEEvT0_T1_)
        /*0064*/ 	.short	0x0380
        /*0066*/ 	.short	0x0018


	//----- nvinfo : EIATTR_SW_WAR
	.align		4
.L_88:
        /*0068*/ 	.byte	0x04, 0x36
        /*006a*/ 	.short	(.L_90 - .L_89)
.L_89:
        /*006c*/ 	.word	0x00000008
.L_90:


//--------------------- .nv.info._ZN3cub18CUB_300001_SM_10006detail11EmptyKernelIvEEvv --------------------------
	.section	.nv.info._ZN3cub18CUB_300001_SM_10006detail11EmptyKernelIvEEvv,"",@"SHT_CUDA_INFO"
	.sectionflags	@""
	.align	4


	//----- nvinfo : EIATTR_CUDA_API_VERSION
	.align		4
        /*0000*/ 	.byte	0x04, 0x37
        /*0002*/ 	.short	(.L_92 - .L_91)
.L_91:
        /*0004*/ 	.word	0x00000082


	//----- nvinfo : EIATTR_SPARSE_MMA_MASK
	.align		4
.L_92:
        /*0008*/ 	.byte	0x03, 0x50
        /*000a*/ 	.short	0x0000


	//----- nvinfo : EIATTR_MAXREG_COUNT
	.align		4
        /*000c*/ 	.byte	0x03, 0x1b
        /*000e*/ 	.short	0x00ff


	//----- nvinfo : EIATTR_MERCURY_ISA_VERSION
	.align		4
        /*0010*/ 	.byte	0x03, 0x5f
        /*0012*/ 	.short	0x0101


	//----- nvinfo : EIATTR_VRC_CTA_INIT_COUNT
	.align		4
        /*0014*/ 	.byte	0x02, 0x4a
	.zero		1
	.zero		1


	//----- nvinfo : EIATTR_EXIT_INSTR_OFFSETS
	.align		4
        /*0018*/ 	.byte	0x04, 0x1c
        /*001a*/ 	.short	(.L_94 - .L_93)


	//   ....[0]....
.L_93:
        /*001c*/ 	.word	0x00000010


	//----- nvinfo : EIATTR_SW_WAR
	.align		4
.L_94:
        /*0020*/ 	.byte	0x04, 0x36
        /*0022*/ 	.short	(.L_96 - .L_95)
.L_95:
        /*0024*/ 	.word	0x00000008
.L_96:


//--------------------- .nv.callgraph             --------------------------
	.section	.nv.callgraph,"",@"SHT_CUDA_CALLGRAPH"
	.align	4
	.sectionentsize	8
	.align		4
        /*0000*/ 	.word	0x00000000
	.align		4
        /*0004*/ 	.word	0xffffffff
	.align		4
        /*0008*/ 	.word	0x00000000
	.align		4
        /*000c*/ 	.word	0xfffffffe
	.align		4
        /*0010*/ 	.word	0x00000000
	.align		4
        /*0014*/ 	.word	0xfffffffd
	.align		4
        /*0018*/ 	.word	0x00000000
	.align		4
        /*001c*/ 	.word	0xfffffffc


//--------------------- .nv.constant4             --------------------------
	.section	.nv.constant4,"a",@progbits
	.align	8
	.align		8
.nv.constant4:
        /*0000*/ 	.dword	_ZN30_INTERNAL_c6e4022a_4_k_cu_main4cuda3std3__45__cpo5beginE
	.align		8
        /*0008*/ 	.dword	_ZN30_INTERNAL_c6e4022a_4_k_cu_main4cuda3std3__45__cpo3endE
	.align		8
        /*0010*/ 	.dword	_ZN30_INTERNAL_c6e4022a_4_k_cu_main4cuda3std3__45__cpo6cbeginE
	.align		8
        /*0018*/ 	.dword	_ZN30_INTERNAL_c6e4022a_4_k_cu_main4cuda3std3__45__cpo4cendE
	.align		8
        /*0020*/ 	.dword	_ZN30_INTERNAL_c6e4022a_4_k_cu_main4cuda3std3__45__cpo6rbeginE
	.align		8
        /*0028*/ 	.dword	_ZN30_INTERNAL_c6e4022a_4_k_cu_main4cuda3std3__45__cpo4rendE
	.align		8
        /*0030*/ 	.dword	_ZN30_INTERNAL_c6e4022a_4_k_cu_main4cuda3std3__45__cpo7crbeginE
	.align		8
        /*0038*/ 	.dword	_ZN30_INTERNAL_c6e4022a_4_k_cu_main4cuda3std3__45__cpo5crendE
	.align		8
        /*0040*/ 	.dword	_ZN30_INTERNAL_c6e4022a_4_k_cu_main4cuda3std3__432_GLOBAL__N__c6e4022a_4_k_cu_main6ignoreE
	.align		8
        /*0048*/ 	.dword	_ZN30_INTERNAL_c6e4022a_4_k_cu_main4cuda3std3__419piecewise_constructE
	.align		8
        /*0050*/ 	.dword	_ZN30_INTERNAL_c6e4022a_4_k_cu_main4cuda3std3__48in_placeE
	.align		8
        /*0058*/ 	.dword	_ZN30_INTERNAL_c6e4022a_4_k_cu_main4cuda3std3__420unreachable_sentinelE
	.align		8
        /*0060*/ 	.dword	_ZN30_INTERNAL_c6e4022a_4_k_cu_main4cuda3std3__47nulloptE
	.align		8
        /*0068*/ 	.dword	_ZN30_INTERNAL_c6e4022a_4_k_cu_main4cuda3std3__48unexpectE
	.align		8
        /*0070*/ 	.dword	_ZN30_INTERNAL_c6e4022a_4_k_cu_main4cuda3std6ranges3__45__cpo4swapE
	.align		8
        /*0078*/ 	.dword	_ZN30_INTERNAL_c6e4022a_4_k_cu_main4cuda3std6ranges3__45__cpo9iter_moveE
	.align		8
        /*0080*/ 	.dword	_ZN30_INTERNAL_c6e4022a_4_k_cu_main4cuda3std6ranges3__45__cpo5beginE
	.align		8
        /*0088*/ 	.dword	_ZN30_INTERNAL_c6e4022a_4_k_cu_main4cuda3std6ranges3__45__cpo3endE
	.align		8
        /*0090*/ 	.dword	_ZN30_INTERNAL_c6e4022a_4_k_cu_main4cuda3std6ranges3__45__cpo6cbeginE
	.align		8
        /*0098*/ 	.dword	_ZN30_INTERNAL_c6e4022a_4_k_cu_main4cuda3std6ranges3__45__cpo4cendE
	.align		8
        /*00a0*/ 	.dword	_ZN30_INTERNAL_c6e4022a_4_k_cu_main4cuda3std6ranges3__45__cpo7advanceE
	.align		8
        /*00a8*/ 	.dword	_ZN30_INTERNAL_c6e4022a_4_k_cu_main4cuda3std6ranges3__45__cpo9iter_swapE
	.align		8
        /*00b0*/ 	.dword	_ZN30_INTERNAL_c6e4022a_4_k_cu_main4cuda3std6ranges3__45__cpo4nextE
	.align		8
        /*00b8*/ 	.dword	_ZN30_INTERNAL_c6e4022a_4_k_cu_main4cuda3std6ranges3__45__cpo4prevE
	.align		8
        /*00c0*/ 	.dword	_ZN30_INTERNAL_c6e4022a_4_k_cu_main4cuda3std6ranges3__45__cpo4dataE
	.align		8
        /*00c8*/ 	.dword	_ZN30_INTERNAL_c6e4022a_4_k_cu_main4cuda3std6ranges3__45__cpo5cdataE
	.align		8
        /*00d0*/ 	.dword	_ZN30_INTERNAL_c6e4022a_4_k_cu_main4cuda3std6ranges3__45__cpo4sizeE
	.align		8
        /*00d8*/ 	.dword	_ZN30_INTERNAL_c6e4022a_4_k_cu_main4cuda3std6ranges3__45__cpo5ssizeE
	.align		8
        /*00e0*/ 	.dword	_ZN30_INTERNAL_c6e4022a_4_k_cu_main4cuda3std6ranges3__45__cpo8distanceE
	.align		8
        /*00e8*/ 	.dword	_ZN30_INTERNAL_c6e4022a_4_k_cu_main6thrust24THRUST_300001_SM_1000_NS8cuda_cub3parE
	.align		8
        /*00f0*/ 	.dword	_ZN30_INTERNAL_c6e4022a_4_k_cu_main6thrust24THRUST_300001_SM_1000_NS8cuda_cub10par_nosyncE
	.align		8
        /*00f8*/ 	.dword	_ZN30_INTERNAL_c6e4022a_4_k_cu_main6thrust24THRUST_300001_SM_1000_NS6system6detail10sequential3seqE
	.align		8
        /*0100*/ 	.dword	_ZN30_INTERNAL_c6e4022a_4_k_cu_main6thrust24THRUST_300001_SM_1000_NS12placeholders2_1E
	.align		8
        /*0108*/ 	.dword	_ZN30_INTERNAL_c6e4022a_4_k_cu_main6thrust24THRUST_300001_SM_1000_NS12placeholders2_2E
	.align		8
        /*0110*/ 	.dword	_ZN30_INTERNAL_c6e4022a_4_k_cu_main6thrust24THRUST_300001_SM_1000_NS12placeholders2_3E
	.align		8
        /*0118*/ 	.dword	_ZN30_INTERNAL_c6e4022a_4_k_cu_main6thrust24THRUST_300001_SM_1000_NS12placeholders2_4E
	.align		8
        /*0120*/ 	.dword	_ZN30_INTERNAL_c6e4022a_4_k_cu_main6thrust24THRUST_300001_SM_1000_NS12placeholders2_5E
	.align		8
        /*0128*/ 	.dword	_ZN30_INTERNAL_c6e4022a_4_k_cu_main6thrust24THRUST_300001_SM_1000_NS12placeholders2_6E
	.align		8
        /*0130*/ 	.dword	_ZN30_INTERNAL_c6e4022a_4_k_cu_main6thrust24THRUST_300001_SM_1000_NS12placeholders2_7E
	.align		8
        /*0138*/ 	.dword	_ZN30_INTERNAL_c6e4022a_4_k_cu_main6thrust24THRUST_300001_SM_1000_NS12placeholders2_8E
	.align		8
        /*0140*/ 	.dword	_ZN30_INTERNAL_c6e4022a_4_k_cu_main6thrust24THRUST_300001_SM_1000_NS12placeholders2_9E
	.align		8
        /*0148*/ 	.dword	_ZN30_INTERNAL_c6e4022a_4_k_cu_main6thrust24THRUST_300001_SM_1000_NS12placeholders3_10E
	.align		8
        /*0150*/ 	.dword	_ZN30_INTERNAL_c6e4022a_4_k_cu_main6thrust24THRUST_300001_SM_1000_NS3seqE


//--------------------- .text._ZN3cub18CUB_300001_SM_10006detail8for_each13static_kernelINS2_12policy_hub_t12policy_500_tElNS2_12op_wrapper_tIl17my_matrix_functorILi2ELi2ELi2ELi2EEN6thrust24THRUST_300001_SM_1000_NS12zip_iteratorIN4cuda3std3__45tupleIJNSB_INSF_IJNSA_6detail15normal_iteratorINSA_10device_ptrIKdEEEESL_SL_SL_EEEEESN_NSB_INSF_IJNSH_INSI_IdEEEESP_SP_SP_EEEEEEEEEEEEEEvT0_T1_ --------------------------
	.section	.text._ZN3cub18CUB_300001_SM_10006detail8for_each13static_kernelINS2_12policy_hub_t12policy_500_tElNS2_12op_wrapper_tIl17my_matrix_functorILi2ELi2ELi2ELi2EEN6thrust24THRUST_300001_SM_1000_NS12zip_iteratorIN4cuda3std3__45tupleIJNSB_INSF_IJNSA_6detail15normal_iteratorINSA_10device_ptrIKdEEEESL_SL_SL_EEEEESN_NSB_INSF_IJNSH_INSI_IdEEEESP_SP_SP_EEEEEEEEEEEEEEvT0_T1_,"ax",@progbits
	.align	128
        .global         _ZN3cub18CUB_300001_SM_10006detail8for_each13static_kernelINS2_12policy_hub_t12policy_500_tElNS2_12op_wrapper_tIl17my_matrix_functorILi2ELi2ELi2ELi2EEN6thrust24THRUST_300001_SM_1000_NS12zip_iteratorIN4cuda3std3__45tupleIJNSB_INSF_IJNSA_6detail15normal_iteratorINSA_10device_ptrIKdEEEESL_SL_SL_EEEEESN_NSB_INSF_IJNSH_INSI_IdEEEESP_SP_SP_EEEEEEEEEEEEEEvT0_T1_
        .type           _ZN3cub18CUB_300001_SM_10006detail8for_each13static_kernelINS2_12policy_hub_t12policy_500_tElNS2_12op_wrapper_tIl17my_matrix_functorILi2ELi2ELi2ELi2EEN6thrust24THRUST_300001_SM_1000_NS12zip_iteratorIN4cuda3std3__45tupleIJNSB_INSF_IJNSA_6detail15normal_iteratorINSA_10device_ptrIKdEEEESL_SL_SL_EEEEESN_NSB_INSF_IJNSH_INSI_IdEEEESP_SP_SP_EEEEEEEEEEEEEEvT0_T1_,@function
        .size           _ZN3cub18CUB_300001_SM_10006detail8for_each13static_kernelINS2_12policy_hub_t12policy_500_tElNS2_12op_wrapper_tIl17my_matrix_functorILi2ELi2ELi2ELi2EEN6thrust24THRUST_300001_SM_1000_NS12zip_iteratorIN4cuda3std3__45tupleIJNSB_INSF_IJNSA_6detail15normal_iteratorINSA_10device_ptrIKdEEEESL_SL_SL_EEEEESN_NSB_INSF_IJNSH_INSI_IdEEEESP_SP_SP_EEEEEEEEEEEEEEvT0_T1_,(.L_x_7 - _ZN3cub18CUB_300001_SM_10006detail8for_each13static_kernelINS2_12policy_hub_t12policy_500_tElNS2_12op_wrapper_tIl17my_matrix_functorILi2ELi2ELi2ELi2EEN6thrust24THRUST_300001_SM_1000_NS12zip_iteratorIN4cuda3std3__45tupleIJNSB_INSF_IJNSA_6detail15normal_iteratorINSA_10device_ptrIKdEEEESL_SL_SL_EEEEESN_NSB_INSF_IJNSH_INSI_IdEEEESP_SP_SP_EEEEEEEEEEEEEEvT0_T1_)
        .other          _ZN3cub18CUB_300001_SM_10006detail8for_each13static_kernelINS2_12policy_hub_t12policy_500_tElNS2_12op_wrapper_tIl17my_matrix_functorILi2ELi2ELi2ELi2EEN6thrust24THRUST_300001_SM_1000_NS12zip_iteratorIN4cuda3std3__45tupleIJNSB_INSF_IJNSA_6detail15normal_iteratorINSA_10device_ptrIKdEEEESL_SL_SL_EEEEESN_NSB_INSF_IJNSH_INSI_IdEEEESP_SP_SP_EEEEEEEEEEEEEEvT0_T1_,@"STO_CUDA_ENTRY STV_DEFAULT"
_ZN3cub18CUB_300001_SM_10006detail8for_each13static_kernelINS2_12policy_hub_t12policy_500_tElNS2_12op_wrapper_tIl17my_matrix_functorILi2ELi2ELi2ELi2EEN6thrust24THRUST_300001_SM_1000_NS12zip_iteratorIN4cuda3std3__45tupleIJNSB_INSF_IJNSA_6detail15normal_iteratorINSA_10device_ptrIKdEEEESL_SL_SL_EEEEESN_NSB_INSF_IJNSH_INSI_IdEEEESP_SP_SP_EEEEEEEEEEEEEEvT0_T1_:
.text._ZN3cub18CUB_300001_SM_10006detail8for_each13static_kernelINS2_12policy_hub_t12policy_500_tElNS2_12op_wrapper_tIl17my_matrix_functorILi2ELi2ELi2ELi2EEN6thrust24THRUST_300001_SM_1000_NS12zip_iteratorIN4cuda3std3__45tupleIJNSB_INSF_IJNSA_6detail15normal_iteratorINSA_10device_ptrIKdEEEESL_SL_SL_EEEEESN_NSB_INSF_IJNSH_INSI_IdEEEESP_SP_SP_EEEEEEEEEEEEEEvT0_T1_:
[----:B------:R-:W-:Y:S08]  /*0000*/  LDC R1, c[0x0][0x37c] ;  /* 0x0000df00ff017b82 */ /* 0x000ff00000000800 */
[----:B------:R-:W0:Y:S01]  /*0010*/  S2UR UR4, SR_CTAID.X ;  /* 0x00000000000479c3 */ /* 0x000e220000002500 */
[----:B------:R-:W1:Y:S01]  /*0020*/  LDCU.64 UR6, c[0x0][0x380] ;  /* 0x00007000ff0677ac */ /* 0x000e620008000a00 */
[----:B------:R-:W2:Y:S01]  /*0030*/  LDCU.64 UR8, c[0x0][0x358] ;  /* 0x00006b00ff0877ac */ /* 0x000ea20008000a00 */
[----:B0-----:R-:W-:-:S04]  /*0040*/  UIMAD.WIDE.U32 UR4, UR4, 0x200, URZ ;  /* 0x00000200040478a5 */ /* 0x001fc8000f8e00ff */
[----:B-1----:R-:W-:-:S04]  /*0050*/  UIADD3 UR6, UP0, UPT, -UR4, UR6, URZ ;  /* 0x0000000604067290 */ /* 0x002fc8000ff1e1ff */
[----:B------:R-:W-:Y:S02]  /*0060*/  UIADD3.X UR7, UPT, UPT, ~UR5, UR7, URZ, UP0, !UPT ;  /* 0x0000000705077290 */ /* 0x000fe400087fe5ff */
[----:B------:R-:W-:-:S04]  /*0070*/  UISETP.GE.U32.AND UP0, UPT, UR6, 0x200, UPT ;  /* 0x000002000600788c */ /* 0x000fc8000bf06070 */
[----:B------:R-:W-:-:S09]  /*0080*/  UISETP.GE.AND.EX UP0, UPT, UR7, URZ, UPT, UP0 ;  /* 0x000000ff0700728c */ /* 0x000fd2000bf06300 */
[----:B--2---:R-:W-:Y:S05]  /*0090*/  BRA.U !UP0, `(.L_x_0) ;  /* 0x0000000508347547 */ /* 0x004fea000b800000 */
[----:B------:R-:W0:Y:S01]  /*00a0*/  S2R R0, SR_TID.X ;  /* 0x0000000000007919 */ /* 0x000e220000002100 */
[----:B------:R-:W1:Y:S01]  /*00b0*/  LDCU.128 UR12, c[0x0][0x390] ;  /* 0x00007200ff0c77ac */ /* 0x000e620008000c00 */
[----:B------:R-:W2:Y:S01]  /*00c0*/  LDCU.64 UR10, c[0x0][0x388] ;  /* 0x00007100ff0a77ac */ /* 0x000ea20008000a00 */
[----:B------:R-:W3:Y:S01]  /*00d0*/  LDCU.128 UR16, c[0x0][0x3a0] ;  /* 0x00007400ff1077ac */ /* 0x000ee20008000c00 */
[----:B------:R-:W4:Y:S01]  /*00e0*/  LDCU.128 UR20, c[0x0][0x3b0] ;  /* 0x00007600ff1477ac */ /* 0x000f220008000c00 */
[----:B------:R-:W5:Y:S01]  /*00f0*/  LDCU.128 UR24, c[0x0][0x3c0] ;  /* 0x00007800ff1877ac */ /* 0x000f620008000c00 */
[----:B0-----:R-:W-:-:S05]  /*0100*/  IADD3 R36, P0, PT, R0, UR4, RZ ;  /* 0x0000000400247c10 */ /* 0x001fca000ff1e0ff */
[----:B------:R-:W-:Y:S02]  /*0110*/  IMAD.X R3, RZ, RZ, UR5, P0 ;  /* 0x00000005ff037e24 */ /* 0x000fe400080e06ff */
[----:B------:R-:W-:-:S03]  /*0120*/  IMAD.SHL.U32 R0, R36, 0x8, RZ ;  /* 0x0000000824007824 */ /* 0x000fc600078e00ff */
[----:B------:R-:W-:Y:S02]  /*0130*/  SHF.L.U64.HI R36, R36, 0x3, R3 ;  /* 0x0000000324247819 */ /* 0x000fe40000010203 */
[C---:B-1----:R-:W-:Y:S02]  /*0140*/  IADD3 R2, P1, PT, R0.reuse, UR12, RZ ;  /* 0x0000000c00027c10 */ /* 0x042fe4000ff3e0ff */
[----:B------:R-:W-:Y:S02]  /*0150*/  IADD3 R4, P2, PT, R0, UR14, RZ ;  /* 0x0000000e00047c10 */ /* 0x000fe4000ff5e0ff */
[----:B------:R-:W-:Y:S02]  /*0160*/  IADD3.X R3, PT, PT, R36, UR13, RZ, P1, !PT ;  /* 0x0000000d24037c10 */ /* 0x000fe40008ffe4ff */
[C---:B--2---:R-:W-:Y:S02]  /*0170*/  IADD3 R38, P0, PT, R0.reuse, UR10, RZ ;  /* 0x0000000a00267c10 */ /* 0x044fe4000ff1e0ff */
[----:B---3--:R-:W-:Y:S01]  /*0180*/  IADD3 R8, P1, PT, R0, UR18, RZ ;  /* 0x0000001200087c10 */ /* 0x008fe2000ff3e0ff */
[----:B------:R-:W2:Y:S01]  /*0190*/  LDG.E.64 R20, desc[UR8][R2.64] ;  /* 0x0000000802147981 */ /* 0x000ea2000c1e1b00 */
[----:B------:R-:W-:Y:S01]  /*01a0*/  IADD3.X R5, PT, PT, R36, UR15, RZ, P2, !PT ;  /* 0x0000000f24057c10 */ /* 0x000fe200097fe4ff */
[----:B------:R-:W0:Y:S01]  /*01b0*/  LDCU.128 UR12, c[0x0][0x3d0] ;  /* 0x00007a00ff0c77ac */ /* 0x000e220008000c00 */
[----:B----4-:R-:W-:-:S02]  /*01c0*/  IADD3 R12, P2, PT, R0, UR20, RZ ;  /* 0x00000014000c7c10 */ /* 0x010fc4000ff5e0ff */
[C---:B------:R-:W-:Y:S01]  /*01d0*/  IADD3.X R39, PT, PT, R36.reuse, UR11, RZ, P0, !PT ;  /* 0x0000000b24277c10 */ /* 0x040fe200087fe4ff */
[----:B------:R-:W3:Y:S01]  /*01e0*/  LDG.E.64 R16, desc[UR8][R4.64] ;  /* 0x0000000804107981 */ /* 0x000ee2000c1e1b00 */
[C---:B------:R-:W-:Y:S01]  /*01f0*/  IADD3.X R9, PT, PT, R36.reuse, UR19, RZ, P1, !PT ;  /* 0x0000001324097c10 */ /* 0x040fe20008ffe4ff */
[----:B------:R-:W1:Y:S01]  /*0200*/  LDCU.64 UR10, c[0x0][0x3e0] ;  /* 0x00007c00ff0a77ac */ /* 0x000e620008000a00 */
[----:B------:R-:W-:Y:S01]  /*0210*/  IADD3.X R13, PT, PT, R36, UR21, RZ, P2, !PT ;  /* 0x00000015240d7c10 */ /* 0x000fe200097fe4ff */
[----:B------:R-:W4:Y:S01]  /*0220*/  LDG.E.64 R34, desc[UR8][R38.64] ;  /* 0x0000000826227981 */ /* 0x000f22000c1e1b00 */
[C---:B------:R-:W-:Y:S02]  /*0230*/  IADD3 R6, P0, PT, R0.reuse, UR16, RZ ;  /* 0x0000001000067c10 */ /* 0x040fe4000ff1e0ff */
[C---:B------:R-:W-:Y:S01]  /*0240*/  IADD3 R10, P3, PT, R0.reuse, UR22, RZ ;  /* 0x00000016000a7c10 */ /* 0x040fe2000ff7e0ff */
[----:B------:R-:W4:Y:S01]  /*0250*/  LDG.E.64 R30, desc[UR8][R8.64] ;  /* 0x00000008081e7981 */ /* 0x000f22000c1e1b00 */
[----:B-----5:R-:W-:-:S02]  /*0260*/  IADD3 R14, P4, PT, R0, UR24, RZ ;  /* 0x00000018000e7c10 */ /* 0x020fc4000ff9e0ff */
[C---:B------:R-:W-:Y:S01]  /*0270*/  IADD3.X R7, PT, PT, R36.reuse, UR17, RZ, P0, !PT ;  /* 0x0000001124077c10 */ /* 0x040fe200087fe4ff */
[----:B------:R-:W5:Y:S01]  /*0280*/  LDG.E.64 R18, desc[UR8][R12.64] ;  /* 0x000000080c127981 */ /* 0x000f62000c1e1b00 */
[C---:B------:R-:W-:Y:S02]  /*0290*/  IADD3.X R11, PT, PT, R36.reuse, UR23, RZ, P3, !PT ;  /* 0x00000017240b7c10 */ /* 0x040fe40009ffe4ff */
[----:B------:R-:W-:Y:S01]  /*02a0*/  IADD3.X R15, PT, PT, R36, UR25, RZ, P4, !PT ;  /* 0x00000019240f7c10 */ /* 0x000fe2000a7fe4ff */
[----:B------:R-:W2:Y:S04]  /*02b0*/  LDG.E.64 R24, desc[UR8][R6.64] ;  /* 0x0000000806187981 */ /* 0x000ea8000c1e1b00 */
[----:B------:R-:W2:Y:S04]  /*02c0*/  LDG.E.64 R22, desc[UR8][R10.64] ;  /* 0x000000080a167981 */ /* 0x000ea8000c1e1b00 */
[----:B------:R-:W2:Y:S01]  /*02d0*/  LDG.E.64 R26, desc[UR8][R14.64] ;  /* 0x000000080e1a7981 */ /* 0x000ea2000c1e1b00 */
[----:B------:R-:W-:-:S04]  /*02e0*/  IADD3 R32, P0, PT, R0, UR26, RZ ;  /* 0x0000001a00207c10 */ /* 0x000fc8000ff1e0ff */
[----:B------:R-:W-:Y:S01]  /*02f0*/  IADD3.X R33, PT, PT, R36, UR27, RZ, P0, !PT ;  /* 0x0000001b24217c10 */ /* 0x000fe200087fe4ff */
[-C--:B----4-:R-:W-:Y:S02]  /*0300*/  DFMA R28, R34, R30.reuse, RZ ;  /* 0x0000001e221c722b */ /* 0x090fe400000000ff */
[----:B---3--:R-:W-:Y:S02]  /*0310*/  DFMA R30, R16, R30, RZ ;  /* 0x0000001e101e722b */ /* 0x008fe400000000ff */
[-C--:B-----5:R-:W-:Y:S02]  /*0320*/  DFMA R34, R34, R18.reuse, RZ ;  /* 0x000000122222722b */ /* 0x0a0fe400000000ff */
[----:B------:R-:W-:Y:S01]  /*0330*/  DFMA R16, R16, R18, RZ ;  /* 0x000000121010722b */ /* 0x000fe200000000ff */
[C---:B0-----:R-:W-:Y:S01]  /*0340*/  IADD3 R18, P1, PT, R0.reuse, UR14, RZ ;  /* 0x0000000e00127c10 */ /* 0x041fe2000ff3e0ff */
[-C--:B--2---:R-:W-:Y:S02]  /*0350*/  DFMA R28, R20, R22.reuse, R28 ;  /* 0x00000016141c722b */ /* 0x084fe4000000001c */
[----:B------:R-:W-:Y:S01]  /*0360*/  DFMA R30, R24, R22, R30 ;  /* 0x00000016181e722b */ /* 0x000fe2000000001e */
[C---:B------:R-:W-:Y:S01]  /*0370*/  IADD3 R22, P0, PT, R0.reuse, UR12, RZ ;  /* 0x0000000c00167c10 */ /* 0x040fe2000ff1e0ff */
[-C--:B------:R-:W-:Y:S01]  /*0380*/  DFMA R34, R20, R26.reuse, R34 ;  /* 0x0000001a1422722b */ /* 0x080fe20000000022 */
[----:B-1----:R-:W-:Y:S01]  /*0390*/  IADD3 R20, P2, PT, R0, UR10, RZ ;  /* 0x0000000a00147c10 */ /* 0x002fe2000ff5e0ff */
[----:B------:R-:W-:Y:S01]  /*03a0*/  DFMA R16, R24, R26, R16 ;  /* 0x0000001a1810722b */ /* 0x000fe20000000010 */
[----:B------:R-:W-:-:S02]  /*03b0*/  IADD3.X R23, PT, PT, R36, UR13, RZ, P0, !PT ;  /* 0x0000000d24177c10 */ /* 0x000fc400087fe4ff */
[C---:B------:R-:W-:Y:S02]  /*03c0*/  IADD3.X R19, PT, PT, R36.reuse, UR15, RZ, P1, !PT ;  /* 0x0000000f24137c10 */ /* 0x040fe40008ffe4ff */
[----:B------:R-:W-:Y:S01]  /*03d0*/  IADD3.X R21, PT, PT, R36, UR11, RZ, P2, !PT ;  /* 0x0000000b24157c10 */ /* 0x000fe200097fe4ff */
[----:B------:R-:W-:Y:S04]  /*03e0*/  STG.E.64 desc[UR8][R32.64], R28 ;  /* 0x0000001c20007986 */ /* 0x000fe8000c101b08 */
[----:B------:R-:W-:Y:S04]  /*03f0*/  STG.E.64 desc[UR8][R22.64], R34 ;  /* 0x0000002216007986 */ /* 0x000fe8000c101b08 */
[----:B------:R-:W-:Y:S04]  /*0400*/  STG.E.64 desc[UR8][R18.64], R30 ;  /* 0x0000001e12007986 */ /* 0x000fe8000c101b08 */
[----:B------:R0:W-:Y:S04]  /*0410*/  STG.E.64 desc[UR8][R20.64], R16 ;  /* 0x0000001014007986 */ /* 0x0001e8000c101b08 */
[----:B------:R-:W2:Y:S04]  /*0420*/  LDG.E.64 R38, desc[UR8][R38.64+0x800] ;  /* 0x0008000826267981 */ /* 0x000ea8000c1e1b00 */
[----:B------:R-:W2:Y:S04]  /*0430*/  LDG.E.64 R8, desc[UR8][R8.64+0x800] ;  /* 0x0008000808087981 */ /* 0x000ea8000c1e1b00 */
[----:B------:R-:W0:Y:S04]  /*0440*/  LDG.E.64 R12, desc[UR8][R12.64+0x800] ;  /* 0x000800080c0c7981 */ /* 0x000e28000c1e1b00 */
[----:B------:R-:W3:Y:S04]  /*0450*/  LDG.E.64 R4, desc[UR8][R4.64+0x800] ;  /* 0x0008000804047981 */ /* 0x000ee8000c1e1b00 */
[----:B------:R-:W4:Y:S04]  /*0460*/  LDG.E.64 R2, desc[UR8][R2.64+0x800] ;  /* 0x0008000802027981 */ /* 0x000f28000c1e1b00 */
[----:B------:R-:W4:Y:S04]  /*0470*/  LDG.E.64 R10, desc[UR8][R10.64+0x800] ;  /* 0x000800080a0a7981 */ /* 0x000f28000c1e1b00 */
[----:B------:R-:W5:Y:S04]  /*0480*/  LDG.E.64 R14, desc[UR8][R14.64+0x800] ;  /* 0x000800080e0e7981 */ /* 0x000f68000c1e1b00 */
[----:B------:R-:W5:Y:S01]  /*0490*/  LDG.E.64 R6, desc[UR8][R6.64+0x800] ;  /* 0x0008000806067981 */ /* 0x000f62000c1e1b00 */
[----:B--2---:R-:W-:-:S02]  /*04a0*/  DFMA R24, R38, R8, RZ ;  /* 0x000000082618722b */ /* 0x004fc400000000ff */
[----:B0-----:R-:W-:Y:S02]  /*04b0*/  DFMA R16, R38, R12, RZ ;  /* 0x0000000c2610722b */ /* 0x001fe400000000ff */
[C---:B---3--:R-:W-:Y:S02]  /*04c0*/  DFMA R26, R4.reuse, R8, RZ ;  /* 0x00000008041a722b */ /* 0x048fe400000000ff */
[----:B------:R-:W-:Y:S02]  /*04d0*/  DFMA R28, R4, R12, RZ ;  /* 0x0000000c041c722b */ /* 0x000fe400000000ff */
[C---:B----4-:R-:W-:Y:S02]  /*04e0*/  DFMA R24, R2.reuse, R10, R24 ;  /* 0x0000000a0218722b */ /* 0x050fe40000000018 */
[----:B-----5:R-:W-:Y:S02]  /*04f0*/  DFMA R16, R2, R14, R16 ;  /* 0x0000000e0210722b */ /* 0x020fe40000000010 */
[----:B------:R-:W-:-:S02]  /*0500*/  DFMA R26, R6, R10, R26 ;  /* 0x0000000a061a722b */ /* 0x000fc4000000001a */
[----:B------:R-:W-:Y:S01]  /*0510*/  DFMA R28, R6, R14, R28 ;  /* 0x0000000e061c722b */ /* 0x000fe2000000001c */
[----:B------:R-:W-:Y:S04]  /*0520*/  STG.E.64 desc[UR8][R32.64+0x800], R24 ;  /* 0x0008001820007986 */ /* 0x000fe8000c101b08 */
[----:B------:R-:W-:Y:S04]  /*0530*/  STG.E.64 desc[UR8][R22.64+0x800], R16 ;  /* 0x0008001016007986 */ /* 0x000fe8000c101b08 */
[----:B------:R-:W-:Y:S04]  /*0540*/  STG.E.64 desc[UR8][R18.64+0x800], R26 ;  /* 0x0008001a12007986 */ /* 0x000fe8000c101b08 */
[----:B------:R-:W-:Y:S01]  /*0550*/  STG.E.64 desc[UR8][R20.64+0x800], R28 ;  /* 0x0008001c14007986 */ /* 0x000fe2000c101b08 */
[----:B------:R-:W-:Y:S05]  /*0560*/  EXIT ;  /* 0x000000000000794d */ /* 0x000fea0003800000 */
.L_x_0:
[----:B------:R-:W0:Y:S01]  /*0570*/  S2R R0, SR_TID.X ;  /* 0x0000000000007919 */ /* 0x000e220000002100 */
[----:B------:R-:W-:Y:S01]  /*0580*/  USHF.R.S32.HI UR7, URZ, 0x1f, UR6 ;  /* 0x0000001fff077899 */ /* 0x000fe20008011406 */
[----:B------:R-:W-:Y:S05]  /*0590*/  BSSY.RECONVERGENT B0, `(.L_x_1) ;  /* 0x0000040000007945 */ /* 0x000fea0003800200 */
[----:B------:R-:W-:Y:S01]  /*05a0*/  IMAD.U32 R3, RZ, RZ, UR7 ;  /* 0x00000007ff037e24 */ /* 0x000fe2000f8e00ff */
[C---:B0-----:R-:W-:Y:S01]  /*05b0*/  ISETP.LT.U32.AND P1, PT, R0.reuse, UR6, PT ;  /* 0x0000000600007c0c */ /* 0x041fe2000bf21070 */
[----:B------:R-:W-:-:S03]  /*05c0*/  VIADD R2, R0, 0x100 ;  /* 0x0000010000027836 */ /* 0x000fc60000000000 */
[----:B------:R-:W-:Y:S02]  /*05d0*/  ISETP.GT.AND.EX P1, PT, R3, RZ, PT, P1 ;  /* 0x000000ff0300720c */ /* 0x000fe40003f24310 */
[----:B------:R-:W-:Y:S01]  /*05e0*/  ISETP.LT.U32.AND P0, PT, R2, UR6, PT ;  /* 0x0000000602007c0c */ /* 0x000fe2000bf01070 */
[----:B------:R-:W-:-:S05]  /*05f0*/  IMAD.U32 R2, RZ, RZ, UR7 ;  /* 0x00000007ff027e24 */ /* 0x000fca000f8e00ff */
[----:B------:R-:W-:-:S05]  /*0600*/  ISETP.GT.AND.EX P0, PT, R2, RZ, PT, P0 ;  /* 0x000000ff0200720c */ /* 0x000fca0003f04300 */
[----:B------:R-:W-:Y:S08]  /*0610*/  @!P1 BRA `(.L_x_2) ;  /* 0x0000000000dc9947 */ /* 0x000ff00003800000 */
[----:B------:R-:W0:Y:S01]  /*0620*/  LDCU.128 UR12, c[0x0][0x390] ;  /* 0x00007200ff0c77ac */ /* 0x000e220008000c00 */
[----:B------:R-:W-:Y:S01]  /*0630*/  IADD3 R8, P1, PT, R0, UR4, RZ ;  /* 0x0000000400087c10 */ /* 0x000fe2000ff3e0ff */
[----:B------:R-:W1:Y:S04]  /*0640*/  LDCU.64 UR10, c[0x0][0x388] ;  /* 0x00007100ff0a77ac */ /* 0x000e680008000a00 */
[----:B------:R-:W-:Y:S01]  /*0650*/  IMAD.X R3, RZ, RZ, UR5, P1 ;  /* 0x00000005ff037e24 */ /* 0x000fe200088e06ff */
[----:B------:R-:W2:Y:S01]  /*0660*/  LDCU.128 UR16, c[0x0][0x3a0] ;  /* 0x00007400ff1077ac */ /* 0x000ea20008000c00 */
[----:B------:R-:W-:-:S03]  /*0670*/  IMAD.SHL.U32 R9, R8, 0x8, RZ ;  /* 0x0000000808097824 */ /* 0x000fc600078e00ff */
[----:B------:R-:W-:Y:S01]  /*0680*/  SHF.L.U64.HI R8, R8, 0x3, R3 ;  /* 0x0000000308087819 */ /* 0x000fe20000010203 */
[----:B------:R-:W3:Y:S01]  /*0690*/  LDCU.128 UR20, c[0x0][0x3b0] ;  /* 0x00007600ff1477ac */ /* 0x000ee20008000c00 */
[----:B------:R-:W4:Y:S01]  /*06a0*/  LDCU.128 UR24, c[0x0][0x3c0] ;  /* 0x00007800ff1877ac */ /* 0x000f220008000c00 */
[C---:B0-----:R-:W-:Y:S02]  /*06b0*/  IADD3 R10, P2, PT, R9.reuse, UR12, RZ ;  /* 0x0000000c090a7c10 */ /* 0x041fe4000ff5e0ff */
[C---:B------:R-:W-:Y:S02]  /*06c0*/  IADD3 R14, P3, PT, R9.reuse, UR14, RZ ;  /* 0x0000000e090e7c10 */ /* 0x040fe4000ff7e0ff */
[C---:B------:R-:W-:Y:S02]  /*06d0*/  IADD3.X R11, PT, PT, R8.reuse, UR13, RZ, P2, !PT ;  /* 0x0000000d080b7c10 */ /* 0x040fe400097fe4ff */
[C---:B-1----:R-:W-:Y:S02]  /*06e0*/  IADD3 R12, P1, PT, R9.reuse, UR10, RZ ;  /* 0x0000000a090c7c10 */ /* 0x042fe4000ff3e0ff */
[----:B------:R-:W-:Y:S01]  /*06f0*/  IADD3.X R15, PT, PT, R8, UR15, RZ, P3, !PT ;  /* 0x0000000f080f7c10 */ /* 0x000fe20009ffe4ff */
[----:B------:R-:W0:Y:S01]  /*0700*/  LDCU.128 UR12, c[0x0][0x3d0] ;  /* 0x00007a00ff0c77ac */ /* 0x000e220008000c00 */
[C---:B--2---:R-:W-:Y:S01]  /*0710*/  IADD3 R6, P2, PT, R9.reuse, UR18, RZ ;  /* 0x0000001209067c10 */ /* 0x044fe2000ff5e0ff */
[----:B------:R-:W2:Y:S01]  /*0720*/  LDG.E.64 R10, desc[UR8][R10.64] ;  /* 0x000000080a0a7981 */ /* 0x000ea2000c1e1b00 */
[----:B---3--:R-:W-:-:S02]  /*0730*/  IADD3 R16, P3, PT, R9, UR20, RZ ;  /* 0x0000001409107c10 */ /* 0x008fc4000ff7e0ff */
[C---:B------:R-:W-:Y:S01]  /*0740*/  IADD3.X R13, PT, PT, R8.reuse, UR11, RZ, P1, !PT ;  /* 0x0000000b080d7c10 */ /* 0x040fe20008ffe4ff */
[----:B------:R-:W3:Y:S01]  /*0750*/  LDG.E.64 R14, desc[UR8][R14.64] ;  /* 0x000000080e0e7981 */ /* 0x000ee2000c1e1b00 */
[C---:B------:R-:W-:Y:S01]  /*0760*/  IADD3.X R7, PT, PT, R8.reuse, UR19, RZ, P2, !PT ;  /* 0x0000001308077c10 */ /* 0x040fe200097fe4ff */
[----:B------:R-:W1:Y:S01]  /*0770*/  LDCU.64 UR10, c[0x0][0x3e0] ;  /* 0x00007c00ff0a77ac */ /* 0x000e620008000a00 */
[C---:B------:R-:W-:Y:S02]  /*0780*/  IADD3.X R17, PT, PT, R8.reuse, UR21, RZ, P3, !PT ;  /* 0x0000001508117c10 */ /* 0x040fe40009ffe4ff */
[C---:B------:R-:W-:Y:S01]  /*0790*/  IADD3 R4, P1, PT, R9.reuse, UR16, RZ ;  /* 0x0000001009047c10 */ /* 0x040fe2000ff3e0ff */
[----:B------:R-:W5:Y:S01]  /*07a0*/  LDG.E.64 R12, desc[UR8][R12.64] ;  /* 0x000000080c0c7981 */ /* 0x000f62000c1e1b00 */
[C---:B------:R-:W-:Y:S02]  /*07b0*/  IADD3 R18, P4, PT, R9.reuse, UR22, RZ ;  /* 0x0000001609127c10 */ /* 0x040fe4000ff9e0ff */
[----:B----4-:R-:W-:Y:S01]  /*07c0*/  IADD3 R2, P5, PT, R9, UR24, RZ ;  /* 0x0000001809027c10 */ /* 0x010fe2000ffbe0ff */
[----:B------:R-:W5:Y:S01]  /*07d0*/  LDG.E.64 R6, desc[UR8][R6.64] ;  /* 0x0000000806067981 */ /* 0x000f62000c1e1b00 */
[----:B------:R-:W-:-:S02]  /*07e0*/  IADD3.X R5, PT, PT, R8, UR17, RZ, P1, !PT ;  /* 0x0000001108057c10 */ /* 0x000fc40008ffe4ff */
[C---:B------:R-:W-:Y:S01]  /*07f0*/  IADD3.X R19, PT, PT, R8.reuse, UR23, RZ, P4, !PT ;  /* 0x0000001708137c10 */ /* 0x040fe2000a7fe4ff */
[----:B------:R-:W4:Y:S01]  /*0800*/  LDG.E.64 R16, desc[UR8][R16.64] ;  /* 0x0000000810107981 */ /* 0x000f22000c1e1b00 */
[----:B------:R-:W-:-:S03]  /*0810*/  IADD3.X R3, PT, PT, R8, UR25, RZ, P5, !PT ;  /* 0x0000001908037c10 */ /* 0x000fc6000affe4ff */
[----:B------:R-:W2:Y:S04]  /*0820*/  LDG.E.64 R4, desc[UR8][R4.64] ;  /* 0x0000000804047981 */ /* 0x000ea8000c1e1b00 */
[----:B------:R-:W2:Y:S04]  /*0830*/  LDG.E.64 R18, desc[UR8][R18.64] ;  /* 0x0000000812127981 */ /* 0x000ea8000c1e1b00 */
[----:B------:R-:W2:Y:S01]  /*0840*/  LDG.E.64 R2, desc[UR8][R2.64] ;  /* 0x0000000802027981 */ /* 0x000ea2000c1e1b00 */
[-C--:B-----5:R-:W-:Y:S02]  /*0850*/  DFMA R20, R12, R6.reuse, RZ ;  /* 0x000000060c14722b */ /* 0x0a0fe400000000ff */
[----:B---3--:R-:W-:-:S02]  /*0860*/  DFMA R22, R14, R6, RZ ;  /* 0x000000060e16722b */ /* 0x008fc400000000ff */
[-C--:B----4-:R-:W-:Y:S01]  /*0870*/  DFMA R12, R12, R16.reuse, RZ ;  /* 0x000000100c0c722b */ /* 0x090fe200000000ff */
[----:B------:R-:W-:Y:S01]  /*0880*/  IADD3 R6, P1, PT, R9, UR26, RZ ;  /* 0x0000001a09067c10 */ /* 0x000fe2000ff3e0ff */
[----:B------:R-:W-:-:S03]  /*0890*/  DFMA R14, R14, R16, RZ ;  /* 0x000000100e0e722b */ /* 0x000fc600000000ff */
[C---:B------:R-:W-:Y:S02]  /*08a0*/  IADD3.X R7, PT, PT, R8.reuse, UR27, RZ, P1, !PT ;  /* 0x0000001b08077c10 */ /* 0x040fe40008ffe4ff */
        /* <DEDUP_REMOVED lines=10> */
[----:B------:R0:W-:Y:S04]  /*0950*/  STG.E.64 desc[UR8][R6.64], R20 ;  /* 0x0000001406007986 */ /* 0x0001e8000c101b08 */
[----:B------:R0:W-:Y:S04]  /*0960*/  STG.E.64 desc[UR8][R16.64], R12 ;  /* 0x0000000c10007986 */ /* 0x0001e8000c101b08 */
[----:B------:R0:W-:Y:S04]  /*0970*/  STG.E.64 desc[UR8][R18.64], R22 ;  /* 0x0000001612007986 */ /* 0x0001e8000c101b08 */
[----:B------:R0:W-:Y:S02]  /*0980*/  STG.E.64 desc[UR8][R10.64], R14 ;  /* 0x0000000e0a007986 */ /* 0x0001e4000c101b08 */
.L_x_2:
[----:B------:R-:W-:Y:S05]  /*0990*/  BSYNC.RECONVERGENT B0 ;  /* 0x0000000000007941 */ /* 0x000fea0003800200 */
.L_x_1:
[----:B------:R-:W-:Y:S05]  /*09a0*/  @!P0 EXIT ;  /* 0x000000000000894d */ /* 0x000fea0003800000 */
        /* <DEDUP_REMOVED lines=10> */
[----:B------:R-:W-:Y:S02]  /*0a50*/  IADD3 R8, P2, PT, R2, UR14, RZ ;  /* 0x0000000e02087c10 */ /* 0x000fe4000ff5e0ff */
[----:B------:R-:W-:Y:S02]  /*0a60*/  IADD3.X R7, PT, PT, R0, UR13, RZ, P1, !PT ;  /* 0x0000000d00077c10 */ /* 0x000fe40008ffe4ff */
[C---:B-1----:R-:W-:Y:S02]  /*0a70*/  IADD3 R4, P0, PT, R2.reuse, UR6, RZ ;  /* 0x0000000602047c10 */ /* 0x042fe4000ff1e0ff */
[----:B--2---:R-:W-:-:S02]  /*0a80*/  IADD3 R12, P1, PT, R2, UR18, RZ ;  /* 0x00000012020c7c10 */ /* 0x004fc4000ff3e0ff */
[----:B------:R-:W-:Y:S01]  /*0a90*/  IADD3.X R9, PT, PT, R0, UR15, RZ, P2, !PT ;  /* 0x0000000f00097c10 */ /* 0x000fe200097fe4ff */
[----:B------:R-:W2:Y:S01]  /*0aa0*/  LDG.E.64 R6, desc[UR8][R6.64+0x800] ;  /* 0x0008000806067981 */ /* 0x000ea2000c1e1b00 */
[----:B---3--:R-:W-:Y:S01]  /*0ab0*/  IADD3 R16, P2, PT, R2, UR20, RZ ;  /* 0x0000001402107c10 */ /* 0x008fe2000ff5e0ff */
[----:B------:R-:W0:Y:S01]  /*0ac0*/  LDCU.128 UR12, c[0x0][0x3d0] ;  /* 0x00007a00ff0c77ac */ /* 0x000e220008000c00 */
[C---:B------:R-:W-:Y:S02]  /*0ad0*/  IADD3.X R5, PT, PT, R0.reuse, UR7, RZ, P0, !PT ;  /* 0x0000000700057c10 */ /* 0x040fe400087fe4ff */
[C---:B------:R-:W-:Y:S01]  /*0ae0*/  IADD3.X R13, PT, PT, R0.reuse, UR19, RZ, P1, !PT ;  /* 0x00000013000d7c10 */ /* 0x040fe20008ffe4ff */
[----:B------:R-:W3:Y:S01]  /*0af0*/  LDG.E.64 R8, desc[UR8][R8.64+0x800] ;  /* 0x0008000808087981 */ /* 0x000ee2000c1e1b00 */
[----:B------:R-:W-:Y:S01]  /*0b00*/  IADD3.X R17, PT, PT, R0, UR21, RZ, P2, !PT ;  /* 0x0000001500117c10 */ /* 0x000fe200097fe4ff */
[----:B------:R-:W1:Y:S01]  /*0b10*/  LDCU.64 UR6, c[0x0][0x3e0] ;  /* 0x00007c00ff0677ac */ /* 0x000e620008000a00 */
[C---:B------:R-:W-:Y:S01]  /*0b20*/  IADD3 R10, P0, PT, R2.reuse, UR16, RZ ;  /* 0x00000010020a7c10 */ /* 0x040fe2000ff1e0ff */
[----:B------:R-:W5:Y:S01]  /*0b30*/  LDG.E.64 R4, desc[UR8][R4.64+0x800] ;  /* 0x0008000804047981 */ /* 0x000f62000c1e1b00 */
[----:B------:R-:W-:-:S02]  /*0b40*/  IADD3 R18, P3, PT, R2, UR22, RZ ;  /* 0x0000001602127c10 */ /* 0x000fc4000ff7e0ff */
[----:B----4-:R-:W-:Y:S01]  /*0b50*/  IADD3 R14, P4, PT, R2, UR24, RZ ;  /* 0x00000018020e7c10 */ /* 0x010fe2000ff9e0ff */
[----:B------:R-:W5:Y:S01]  /*0b60*/  LDG.E.64 R12, desc[UR8][R12.64+0x800] ;  /* 0x000800080c0c7981 */ /* 0x000f62000c1e1b00 */
[C---:B------:R-:W-:Y:S02]  /*0b70*/  IADD3.X R11, PT, PT, R0.reuse, UR17, RZ, P0, !PT ;  /* 0x00000011000b7c10 */ /* 0x040fe400087fe4ff */
        /* <DEDUP_REMOVED lines=11> */
[----:B------:R-:W-:Y:S02]  /*0c30*/  IADD3.X R13, PT, PT, R0, UR27, RZ, P0, !PT ;  /* 0x0000001b000d7c10 */ /* 0x000fe400087fe4ff */
        /* <DEDUP_REMOVED lines=13> */
[----:B------:R-:W-:Y:S01]  /*0d10*/  STG.E.64 desc[UR8][R2.64+0x800], R8 ;  /* 0x0008000802007986 */ /* 0x000fe2000c101b08 */
[----:B------:R-:W-:Y:S05]  /*0d20*/  EXIT ;  /* 0x000000000000794d */ /* 0x000fea0003800000 */
.L_x_3:
[----:B------:R-:W-:-:S00]  /*0d30*/  BRA `(.L_x_3) ;  /* 0xfffffffc00fc7947 */ /* 0x000fc0000383ffff */
[----:B------:R-:W-:-:S00]  /*0d40*/  NOP ;  /* 0x0000000000007918 */ /* 0x000fc00000000000 */
        /* <DEDUP_REMOVED lines=11> */
.L_x_7:


//--------------------- .text._ZN3cub18CUB_300001_SM_10006detail8for_each13static_kernelINS2_12policy_hub_t12policy_500_tEmN6thrust24THRUST_300001_SM_1000_NS8cuda_cub20__uninitialized_fill7functorINS7_10device_ptrIdEEdEEEEvT0_T1_ --------------------------
	.section	.text._ZN3cub18CUB_300001_SM_10006detail8for_each13static_kernelINS2_12policy_hub_t12policy_500_tEmN6thrust24THRUST_300001_SM_1000_NS8cuda_cub20__uninitialized_fill7functorINS7_10device_ptrIdEEdEEEEvT0_T1_,"ax",@progbits
	.align	128
        .global         _ZN3cub18CUB_300001_SM_10006detail8for_each13static_kernelINS2_12policy_hub_t12policy_500_tEmN6thrust24THRUST_300001_SM_1000_NS8cuda_cub20__uninitialized_fill7functorINS7_10device_ptrIdEEdEEEEvT0_T1_
        .type           _ZN3cub18CUB_300001_SM_10006detail8for_each13static_kernelINS2_12policy_hub_t12policy_500_tEmN6thrust24THRUST_300001_SM_1000_NS8cuda_cub20__uninitialized_fill7functorINS7_10device_ptrIdEEdEEEEvT0_T1_,@function
        .size           _ZN3cub18CUB_300001_SM_10006detail8for_each13static_kernelINS2_12policy_hub_t12policy_500_tEmN6thrust24THRUST_300001_SM_1000_NS8cuda_cub20__uninitialized_fill7functorINS7_10device_ptrIdEEdEEEEvT0_T1_,(.L_x_8 - _ZN3cub18CUB_300001_SM_10006detail8for_each13static_kernelINS2_12policy_hub_t12policy_500_tEmN6thrust24THRUST_300001_SM_1000_NS8cuda_cub20__uninitialized_fill7functorINS7_10device_ptrIdEEdEEEEvT0_T1_)
        .other          _ZN3cub18CUB_300001_SM_10006detail8for_each13static_kernelINS2_12policy_hub_t12policy_500_tEmN6thrust24THRUST_300001_SM_1000_NS8cuda_cub20__uninitialized_fill7functorINS7_10device_ptrIdEEdEEEEvT0_T1_,@"STO_CUDA_ENTRY STV_DEFAULT"
_ZN3cub18CUB_300001_SM_10006detail8for_each13static_kernelINS2_12policy_hub_t12policy_500_tEmN6thrust24THRUST_300001_SM_1000_NS8cuda_cub20__uninitialized_fill7functorINS7_10device_ptrIdEEdEEEEvT0_T1_:
.text._ZN3cub18CUB_300001_SM_10006detail8for_each13static_kernelINS2_12policy_hub_t12policy_500_tEmN6thrust24THRUST_300001_SM_1000_NS8cuda_cub20__uninitialized_fill7functorINS7_10device_ptrIdEEdEEEEvT0_T1_:
        /* <DEDUP_REMOVED lines=8> */
[----:B------:R-:W-:-:S09]  /*0080*/  UISETP.GE.U32.AND.EX UP0, UPT, UR7, URZ, UPT, UP0 ;  /* 0x000000ff0700728c */ /* 0x000fd2000bf06100 */
[----:B--2---:R-:W-:Y:S05]  /*0090*/  BRA.U !UP0, `(.L_x_4) ;  /* 0x0000000108287547 */ /* 0x004fea000b800000 */
[----:B------:R-:W0:Y:S01]  /*00a0*/  S2R R0, SR_TID.X ;  /* 0x0000000000007919 */ /* 0x000e220000002100 */
[----:B------:R-:W1:Y:S01]  /*00b0*/  LDCU.64 UR6, c[0x0][0x388] ;  /* 0x00007100ff0677ac */ /* 0x000e620008000a00 */
[----:B------:R-:W2:Y:S01]  /*00c0*/  LDC.64 R4, c[0x0][0x390] ;  /* 0x0000e400ff047b82 */ /* 0x000ea20000000a00 */
[----:B0-----:R-:W-:-:S05]  /*00d0*/  IADD3 R0, P0, PT, R0, UR4, RZ ;  /* 0x0000000400007c10 */ /* 0x001fca000ff1e0ff */
[----:B------:R-:W-:Y:S01]  /*00e0*/  IMAD.X R3, RZ, RZ, UR5, P0 ;  /* 0x00000005ff037e24 */ /* 0x000fe200080e06ff */
[----:B-1----:R-:W-:-:S04]  /*00f0*/  LEA R2, P0, R0, UR6, 0x3 ;  /* 0x0000000600027c11 */ /* 0x002fc8000f8018ff */
[----:B------:R-:W-:-:S05]  /*0100*/  LEA.HI.X R3, R0, UR7, R3, 0x3, P0 ;  /* 0x0000000700037c11 */ /* 0x000fca00080f1c03 */
[----:B--2---:R-:W-:Y:S04]  /*0110*/  STG.E.64 desc[UR8][R2.64], R4 ;  /* 0x0000000402007986 */ /* 0x004fe8000c101b08 */
[----:B------:R-:W-:Y:S01]  /*0120*/  STG.E.64 desc[UR8][R2.64+0x800], R4 ;  /* 0x0008000402007986 */ /* 0x000fe2000c101b08 */
[----:B------:R-:W-:Y:S05]  /*0130*/  EXIT ;  /* 0x000000000000794d */ /* 0x000fea0003800000 */
.L_x_4:
[----:B------:R-:W0:Y:S01]  /*0140*/  S2R R0, SR_TID.X ;  /* 0x0000000000007919 */ /* 0x000e220000002100 */
[----:B------:R-:W-:Y:S01]  /*0150*/  IMAD.U32 R2, RZ, RZ, UR7 ;  /* 0x00000007ff027e24 */ /* 0x000fe2000f8e00ff */
[----:B------:R-:W1:Y:S01]  /*0160*/  LDCU.64 UR10, c[0x0][0x388] ;  /* 0x00007100ff0a77ac */ /* 0x000e620008000a00 */
[----:B------:R-:W-:Y:S01]  /*0170*/  IMAD.U32 R6, RZ, RZ, UR7 ;  /* 0x00000007ff067e24 */ /* 0x000fe2000f8e00ff */
[----:B0-----:R-:W-:-:S04]  /*0180*/  ISETP.LT.U32.AND P0, PT, R0, UR6, PT ;  /* 0x0000000600007c0c */ /* 0x001fc8000bf01070 */
[----:B------:R-:W-:Y:S01]  /*0190*/  ISETP.GT.U32.AND.EX P0, PT, R2, RZ, PT, P0 ;  /* 0x000000ff0200720c */ /* 0x000fe20003f04100 */
[C---:B------:R-:W-:Y:S01]  /*01a0*/  VIADD R2, R0.reuse, 0x100 ;  /* 0x0000010000027836 */ /* 0x040fe20000000000 */
[----:B------:R-:W-:-:S04]  /*01b0*/  IADD3 R0, P2, PT, R0, UR4, RZ ;  /* 0x0000000400007c10 */ /* 0x000fc8000ff5e0ff */
[----:B------:R-:W-:Y:S01]  /*01c0*/  ISETP.LT.U32.AND P1, PT, R2, UR6, PT ;  /* 0x0000000602007c0c */ /* 0x000fe2000bf21070 */
[----:B------:R-:W-:Y:S01]  /*01d0*/  IMAD.X R3, RZ, RZ, UR5, P2 ;  /* 0x00000005ff037e24 */ /* 0x000fe200090e06ff */
[----:B-1----:R-:W-:Y:S02]  /*01e0*/  LEA R2, P2, R0, UR10, 0x3 ;  /* 0x0000000a00027c11 */ /* 0x002fe4000f8418ff */
[----:B------:R-:W-:Y:S02]  /*01f0*/  ISETP.GT.U32.AND.EX P1, PT, R6, RZ, PT, P1 ;  /* 0x000000ff0600720c */ /* 0x000fe40003f24110 */
[----:B------:R-:W-:Y:S01]  /*0200*/  LEA.HI.X R3, R0, UR11, R3, 0x3, P2 ;  /* 0x0000000b00037c11 */ /* 0x000fe200090f1c03 */
[----:B------:R-:W0:Y:S04]  /*0210*/  @P0 LDC.64 R4, c[0x0][0x390] ;  /* 0x0000e400ff040b82 */ /* 0x000e280000000a00 */
[----:B0-----:R0:W-:Y:S06]  /*0220*/  @P0 STG.E.64 desc[UR8][R2.64], R4 ;  /* 0x0000000402000986 */ /* 0x0011ec000c101b08 */
[----:B------:R-:W-:Y:S05]  /*0230*/  @!P1 EXIT ;  /* 0x000000000000994d */ /* 0x000fea0003800000 */
[----:B0-----:R-:W0:Y:S02]  /*0240*/  LDC.64 R4, c[0x0][0x390] ;  /* 0x0000e400ff047b82 */ /* 0x001e240000000a00 */
[----:B0-----:R-:W-:Y:S01]  /*0250*/  STG.E.64 desc[UR8][R2.64+0x800], R4 ;  /* 0x0008000402007986 */ /* 0x001fe2000c101b08 */
[----:B------:R-:W-:Y:S05]  /*0260*/  EXIT ;  /* 0x000000000000794d */ /* 0x000fea0003800000 */
.L_x_5:
        /* <DEDUP_REMOVED lines=9> */
.L_x_8:


//--------------------- .text._ZN3cub18CUB_300001_SM_10006detail11EmptyKernelIvEEvv --------------------------
	.section	.text._ZN3cub18CUB_300001_SM_10006detail11EmptyKernelIvEEvv,"ax",@progbits
	.align	128
        .global         _ZN3cub18CUB_300001_SM_10006detail11EmptyKernelIvEEvv
        .type           _ZN3cub18CUB_300001_SM_10006detail11EmptyKernelIvEEvv,@function
        .size           _ZN3cub18CUB_300001_SM_10006detail11EmptyKernelIvEEvv,(.L_x_9 - _ZN3cub18CUB_300001_SM_10006detail11EmptyKernelIvEEvv)
        .other          _ZN3cub18CUB_300001_SM_10006detail11EmptyKernelIvEEvv,@"STO_CUDA_ENTRY STV_DEFAULT"
_ZN3cub18CUB_300001_SM_10006detail11EmptyKernelIvEEvv:
.text._ZN3cub18CUB_300001_SM_10006detail11EmptyKernelIvEEvv:
[----:B------:R-:W-:Y:S01]  /*0000*/  LDC R1, c[0x0][0x37c] ;  /* 0x0000df00ff017b82 */ /* 0x000fe20000000800 */
[----:B------:R-:W-:Y:S05]  /*0010*/  EXIT ;  /* 0x000000000000794d */ /* 0x000fea0003800000 */
.L_x_6:
        /* <DEDUP_REMOVED lines=14> */
.L_x_9:


//--------------------- .nv.shared.reserved.0     --------------------------
	.section	.nv.shared.reserved.0,"aw",@nobits
	.weak		__nv_reservedSMEM_offset_0_alias
	.size		__nv_reservedSMEM_offset_0_alias, 0, 64
	.other		__nv_reservedSMEM_offset_0_alias,@"STO_CUDA_RESERVED_SHARED STV_DEFAULT"
__nv_reservedSMEM_offset_0_alias:
	.zero		0
	.zero		64


//--------------------- .nv.global                --------------------------
	.section	.nv.global,"aw",@nobits
.nv.global:
	.type		_ZN30_INTERNAL_c6e4022a_4_k_cu_main6thrust24THRUST_300001_SM_1000_NS3seqE,@object
	.size		_ZN30_INTERNAL_c6e4022a_4_k_cu_main6thrust24THRUST_300001_SM_1000_NS3seqE,(_ZN30_INTERNAL_c6e4022a_4_k_cu_main4cuda3std3__48in_placeE - _ZN30_INTERNAL_c6e4022a_4_k_cu_main6thrust24THRUST_300001_SM_1000_NS3seqE)
_ZN30_INTERNAL_c6e4022a_4_k_cu_main6thrust24THRUST_300001_SM_1000_NS3seqE:
	.zero		1
	.type		_ZN30_INTERNAL_c6e4022a_4_k_cu_main4cuda3std3__48in_placeE,@object
	.size		_ZN30_INTERNAL_c6e4022a_4_k_cu_main4cuda3std3__48in_placeE,(_ZN30_INTERNAL_c6e4022a_4_k_cu_main4cuda3std6ranges3__45__cpo4sizeE - _ZN30_INTERNAL_c6e4022a_4_k_cu_main4cuda3std3__48in_placeE)
_ZN30_INTERNAL_c6e4022a_4_k_cu_main4cuda3std3__48in_placeE:
	.zero		1
	.type		_ZN30_INTERNAL_c6e4022a_4_k_cu_main4cuda3std6ranges3__45__cpo4sizeE,@object
	.size		_ZN30_INTERNAL_c6e4022a_4_k_cu_main4cuda3std6ranges3__45__cpo4sizeE,(_ZN30_INTERNAL_c6e4022a_4_k_cu_main6thrust24THRUST_300001_SM_1000_NS12placeholders2_3E - _ZN30_INTERNAL_c6e4022a_4_k_cu_main4cuda3std6ranges3__45__cpo4sizeE)
_ZN30_INTERNAL_c6e4022a_4_k_cu_main4cuda3std6ranges3__45__cpo4sizeE:
	.zero		1
	.type		_ZN30_INTERNAL_c6e4022a_4_k_cu_main6thrust24THRUST_300001_SM_1000_NS12placeholders2_3E,@object
	.size		_ZN30_INTERNAL_c6e4022a_4_k_cu_main6thrust24THRUST_300001_SM_1000_NS12placeholders2_3E,(_ZN30_INTERNAL_c6e4022a_4_k_cu_main4cuda3std3__45__cpo6cbeginE - _ZN30_INTERNAL_c6e4022a_4_k_cu_main6thrust24THRUST_300001_SM_1000_NS12placeholders2_3E)
_ZN30_INTERNAL_c6e4022a_4_k_cu_main6thrust24THRUST_300001_SM_1000_NS12placeholders2_3E:
	.zero		1
	.type		_ZN30_INTERNAL_c6e4022a_4_k_cu_main4cuda3std3__45__cpo6cbeginE,@object
	.size		_ZN30_INTERNAL_c6e4022a_4_k_cu_main4cuda3std3__45__cpo6cbeginE,(_ZN30_INTERNAL_c6e4022a_4_k_cu_main4cuda3std6ranges3__45__cpo6cbeginE - _ZN30_INTERNAL_c6e4022a_4_k_cu_main4cuda3std3__45__cpo6cbeginE)
_ZN30_INTERNAL_c6e4022a_4_k_cu_main4cuda3std3__45__cpo6cbeginE:
	.zero		1
	.type		_ZN30_INTERNAL_c6e4022a_4_k_cu_main4cuda3std6ranges3__45__cpo6cbeginE,@object
	.size		_ZN30_INTERNAL_c6e4022a_4_k_cu_main4cuda3std6ranges3__45__cpo6cbeginE,(_ZN30_INTERNAL_c6e4022a_4_k_cu_main6thrust24THRUST_300001_SM_1000_NS12placeholders2_7E - _ZN30_INTERNAL_c6e4022a_4_k_cu_main4cuda3std6ranges3__45__cpo6cbeginE)
_ZN30_INTERNAL_c6e4022a_4_k_cu_main4cuda3std6ranges3__45__cpo6cbeginE:
	.zero		1
	.type		_ZN30_INTERNAL_c6e4022a_4_k_cu_main6thrust24THRUST_300001_SM_1000_NS12placeholders2_7E,@object
	.size		_ZN30_INTERNAL_c6e4022a_4_k_cu_main6thrust24THRUST_300001_SM_1000_NS12placeholders2_7E,(_ZN30_INTERNAL_c6e4022a_4_k_cu_main4cuda3std3__45__cpo7crbeginE - _ZN30_INTERNAL_c6e4022a_4_k_cu_main6thrust24THRUST_300001_SM_1000_NS12placeholders2_7E)
_ZN30_INTERNAL_c6e4022a_4_k_cu_main6thrust24THRUST_300001_SM_1000_NS12placeholders2_7E:
	.zero		1
	.type		_ZN30_INTERNAL_c6e4022a_4_k_cu_main4cuda3std3__45__cpo7crbeginE,@object
	.size		_ZN30_INTERNAL_c6e4022a_4_k_cu_main4cuda3std3__45__cpo7crbeginE,(_ZN30_INTERNAL_c6e4022a_4_k_cu_main4cuda3std6ranges3__45__cpo4nextE - _ZN30_INTERNAL_c6e4022a_4_k_cu_main4cuda3std3__45__cpo7crbeginE)
_ZN30_INTERNAL_c6e4022a_4_k_cu_main4cuda3std3__45__cpo7crbeginE:
	.zero		1
	.type		_ZN30_INTERNAL_c6e4022a_4_k_cu_main4cuda3std6ranges3__45__cpo4nextE,@object
	.size		_ZN30_INTERNAL_c6e4022a_4_k_cu_main4cuda3std6ranges3__45__cpo4nextE,(_ZN30_INTERNAL_c6e4022a_4_k_cu_main4cuda3std6ranges3__45__cpo4swapE - _ZN30_INTERNAL_c6e4022a_4_k_cu_main4cuda3std6ranges3__45__cpo4nextE)
_ZN30_INTERNAL_c6e4022a_4_k_cu_main4cuda3std6ranges3__45__cpo4nextE:
	.zero		1
	.type		_ZN30_INTERNAL_c6e4022a_4_k_cu_main4cuda3std6ranges3__45__cpo4swapE,@object
	.size		_ZN30_INTERNAL_c6e4022a_4_k_cu_main4cuda3std6ranges3__45__cpo4swapE,(_ZN30_INTERNAL_c6e4022a_4_k_cu_main6thrust24THRUST_300001_SM_1000_NS8cuda_cub10par_nosyncE - _ZN30_INTERNAL_c6e4022a_4_k_cu_main4cuda3std6ranges3__45__cpo4swapE)
_ZN30_INTERNAL_c6e4022a_4_k_cu_main4cuda3std6ranges3__45__cpo4swapE:
	.zero		1
	.type		_ZN30_INTERNAL_c6e4022a_4_k_cu_main6thrust24THRUST_300001_SM_1000_NS8cuda_cub10par_nosyncE,@object
	.size		_ZN30_INTERNAL_c6e4022a_4_k_cu_main6thrust24THRUST_300001_SM_1000_NS8cuda_cub10par_nosyncE,(_ZN30_INTERNAL_c6e4022a_4_k_cu_main6thrust24THRUST_300001_SM_1000_NS12placeholders2_9E - _ZN30_INTERNAL_c6e4022a_4_k_cu_main6thrust24THRUST_300001_SM_1000_NS8cuda_cub10par_nosyncE)
_ZN30_INTERNAL_c6e4022a_4_k_cu_main6thrust24THRUST_300001_SM_1000_NS8cuda_cub10par_nosyncE:
	.zero		1
	.type		_ZN30_INTERNAL_c6e4022a_4_k_cu_main6thrust24THRUST_300001_SM_1000_NS12placeholders2_9E,@object
	.size		_ZN30_INTERNAL_c6e4022a_4_k_cu_main6thrust24THRUST_300001_SM_1000_NS12placeholders2_9E,(_ZN30_INTERNAL_c6e4022a_4_k_cu_main4cuda3std3__432_GLOBAL__N__c6e4022a_4_k_cu_main6ignoreE - _ZN30_INTERNAL_c6e4022a_4_k_cu_main6thrust24THRUST_300001_SM_1000_NS12placeholders2_9E)
_ZN30_INTERNAL_c6e4022a_4_k_cu_main6thrust24THRUST_300001_SM_1000_NS12placeholders2_9E:
	.zero		1
	.type		_ZN30_INTERNAL_c6e4022a_4_k_cu_main4cuda3std3__432_GLOBAL__N__c6e4022a_4_k_cu_main6ignoreE,@object
	.size		_ZN30_INTERNAL_c6e4022a_4_k_cu_main4cuda3std3__432_GLOBAL__N__c6e4022a_4_k_cu_main6ignoreE,(_ZN30_INTERNAL_c6e4022a_4_k_cu_main4cuda3std6ranges3__45__cpo4dataE - _ZN30_INTERNAL_c6e4022a_4_k_cu_main4cuda3std3__432_GLOBAL__N__c6e4022a_4_k_cu_main6ignoreE)
_ZN30_INTERNAL_c6e4022a_4_k_cu_main4cuda3std3__432_GLOBAL__N__c6e4022a_4_k_cu_main6ignoreE:
	.zero		1
	.type		_ZN30_INTERNAL_c6e4022a_4_k_cu_main4cuda3std6ranges3__45__cpo4dataE,@object
	.size		_ZN30_INTERNAL_c6e4022a_4_k_cu_main4cuda3std6ranges3__45__cpo4dataE,(_ZN30_INTERNAL_c6e4022a_4_k_cu_main6thrust24THRUST_300001_SM_1000_NS12placeholders2_1E - _ZN30_INTERNAL_c6e4022a_4_k_cu_main4cuda3std6ranges3__45__cpo4dataE)
_ZN30_INTERNAL_c6e4022a_4_k_cu_main4cuda3std6ranges3__45__cpo4dataE:
	.zero		1
	.type		_ZN30_INTERNAL_c6e4022a_4_k_cu_main6thrust24THRUST_300001_SM_1000_NS12placeholders2_1E,@object
	.size		_ZN30_INTERNAL_c6e4022a_4_k_cu_main6thrust24THRUST_300001_SM_1000_NS12placeholders2_1E,(_ZN30_INTERNAL_c6e4022a_4_k_cu_main4cuda3std3__45__cpo5beginE - _ZN30_INTERNAL_c6e4022a_4_k_cu_main6thrust24THRUST_300001_SM_1000_NS12placeholders2_1E)
_ZN30_INTERNAL_c6e4022a_4_k_cu_main6thrust24THRUST_300001_SM_1000_NS12placeholders2_1E:
	.zero		1
	.type		_ZN30_INTERNAL_c6e4022a_4_k_cu_main4cuda3std3__45__cpo5beginE,@object
	.size		_ZN30_INTERNAL_c6e4022a_4_k_cu_main4cuda3std3__45__cpo5beginE,(_ZN30_INTERNAL_c6e4022a_4_k_cu_main4cuda3std6ranges3__45__cpo5beginE - _ZN30_INTERNAL_c6e4022a_4_k_cu_main4cuda3std3__45__cpo5beginE)
_ZN30_INTERNAL_c6e4022a_4_k_cu_main4cuda3std3__45__cpo5beginE:
	.zero		1
	.type		_ZN30_INTERNAL_c6e4022a_4_k_cu_main4cuda3std6ranges3__45__cpo5beginE,@object
	.size		_ZN30_INTERNAL_c6e4022a_4_k_cu_main4cuda3std6ranges3__45__cpo5beginE,(_ZN30_INTERNAL_c6e4022a_4_k_cu_main6thrust24THRUST_300001_SM_1000_NS12placeholders2_5E - _ZN30_INTERNAL_c6e4022a_4_k_cu_main4cuda3std6ranges3__45__cpo5beginE)
_ZN30_INTERNAL_c6e4022a_4_k_cu_main4cuda3std6ranges3__45__cpo5beginE:
	.zero		1
	.type		_ZN30_INTERNAL_c6e4022a_4_k_cu_main6thrust24THRUST_300001_SM_1000_NS12placeholders2_5E,@object
	.size		_ZN30_INTERNAL_c6e4022a_4_k_cu_main6thrust24THRUST_300001_SM_1000_NS12placeholders2_5E,(_ZN30_INTERNAL_c6e4022a_4_k_cu_main4cuda3std3__45__cpo6rbeginE - _ZN30_INTERNAL_c6e4022a_4_k_cu_main6thrust24THRUST_300001_SM_1000_NS12placeholders2_5E)
_ZN30_INTERNAL_c6e4022a_4_k_cu_main6thrust24THRUST_300001_SM_1000_NS12placeholders2_5E:
	.zero		1
	.type		_ZN30_INTERNAL_c6e4022a_4_k_cu_main4cuda3std3__45__cpo6rbeginE,@object
	.size		_ZN30_INTERNAL_c6e4022a_4_k_cu_main4cuda3std3__45__cpo6rbeginE,(_ZN30_INTERNAL_c6e4022a_4_k_cu_main4cuda3std6ranges3__45__cpo7advanceE - _ZN30_INTERNAL_c6e4022a_4_k_cu_main4cuda3std3__45__cpo6rbeginE)
_ZN30_INTERNAL_c6e4022a_4_k_cu_main4cuda3std3__45__cpo6rbeginE:
	.zero		1
	.type		_ZN30_INTERNAL_c6e4022a_4_k_cu_main4cuda3std6ranges3__45__cpo7advanceE,@object
	.size		_ZN30_INTERNAL_c6e4022a_4_k_cu_main4cuda3std6ranges3__45__cpo7advanceE,(_ZN30_INTERNAL_c6e4022a_4_k_cu_main4cuda3std3__47nulloptE - _ZN30_INTERNAL_c6e4022a_4_k_cu_main4cuda3std6ranges3__45__cpo7advanceE)
_ZN30_INTERNAL_c6e4022a_4_k_cu_main4cuda3std6ranges3__45__cpo7advanceE:
	.zero		1
	.type		_ZN30_INTERNAL_c6e4022a_4_k_cu_main4cuda3std3__47nulloptE,@object
	.size		_ZN30_INTERNAL_c6e4022a_4_k_cu_main4cuda3std3__47nulloptE,(_ZN30_INTERNAL_c6e4022a_4_k_cu_main4cuda3std6ranges3__45__cpo8distanceE - _ZN30_INTERNAL_c6e4022a_4_k_cu_main4cuda3std3__47nulloptE)
_ZN30_INTERNAL_c6e4022a_4_k_cu_main4cuda3std3__47nulloptE:
	.zero		1
	.type		_ZN30_INTERNAL_c6e4022a_4_k_cu_main4cuda3std6ranges3__45__cpo8distanceE,@object
	.size		_ZN30_INTERNAL_c6e4022a_4_k_cu_main4cuda3std6ranges3__45__cpo8distanceE,(_ZN30_INTERNAL_c6e4022a_4_k_cu_main6thrust24THRUST_300001_SM_1000_NS12placeholders3_10E - _ZN30_INTERNAL_c6e4022a_4_k_cu_main4cuda3std6ranges3__45__cpo8distanceE)
_ZN30_INTERNAL_c6e4022a_4_k_cu_main4cuda3std6ranges3__45__cpo8distanceE:
	.zero		1
	.type		_ZN30_INTERNAL_c6e4022a_4_k_cu_main6thrust24THRUST_300001_SM_1000_NS12placeholders3_10E,@object
	.size		_ZN30_INTERNAL_c6e4022a_4_k_cu_main6thrust24THRUST_300001_SM_1000_NS12placeholders3_10E,(_ZN30_INTERNAL_c6e4022a_4_k_cu_main4cuda3std3__419piecewise_constructE - _ZN30_INTERNAL_c6e4022a_4_k_cu_main6thrust24THRUST_300001_SM_1000_NS12placeholders3_10E)
_ZN30_INTERNAL_c6e4022a_4_k_cu_main6thrust24THRUST_300001_SM_1000_NS12placeholders3_10E:
	.zero		1
	.type		_ZN30_INTERNAL_c6e4022a_4_k_cu_main4cuda3std3__419piecewise_constructE,@object
	.size		_ZN30_INTERNAL_c6e4022a_4_k_cu_main4cuda3std3__419piecewise_constructE,(_ZN30_INTERNAL_c6e4022a_4_k_cu_main4cuda3std6ranges3__45__cpo5cdataE - _ZN30_INTERNAL_c6e4022a_4_k_cu_main4cuda3std3__419piecewise_constructE)
_ZN30_INTERNAL_c6e4022a_4_k_cu_main4cuda3std3__419piecewise_constructE:
	.zero		1
	.type		_ZN30_INTERNAL_c6e4022a_4_k_cu_main4cuda3std6ranges3__45__cpo5cdataE,@object
	.size		_ZN30_INTERNAL_c6e4022a_4_k_cu_main4cuda3std6ranges3__45__cpo5cdataE,(_ZN30_INTERNAL_c6e4022a_4_k_cu_main6thrust24THRUST_300001_SM_1000_NS12placeholders2_2E - _ZN30_INTERNAL_c6e4022a_4_k_cu_main4cuda3std6ranges3__45__cpo5cdataE)
_ZN30_INTERNAL_c6e4022a_4_k_cu_main4cuda3std6ranges3__45__cpo5cdataE:
	.zero		1
	.type		_ZN30_INTERNAL_c6e4022a_4_k_cu_main6thrust24THRUST_300001_SM_1000_NS12placeholders2_2E,@object
	.size		_ZN30_INTERNAL_c6e4022a_4_k_cu_main6thrust24THRUST_300001_SM_1000_NS12placeholders2_2E,(_ZN30_INTERNAL_c6e4022a_4_k_cu_main4cuda3std3__45__cpo3endE - _ZN30_INTERNAL_c6e4022a_4_k_cu_main6thrust24THRUST_300001_SM_1000_NS12placeholders2_2E)
_ZN30_INTERNAL_c6e4022a_4_k_cu_main6thrust24THRUST_300001_SM_1000_NS12placeholders2_2E:
	.zero		1
	.type		_ZN30_INTERNAL_c6e4022a_4_k_cu_main4cuda3std3__45__cpo3endE,@object
	.size		_ZN30_INTERNAL_c6e4022a_4_k_cu_main4cuda3std3__45__cpo3endE,(_ZN30_INTERNAL_c6e4022a_4_k_cu_main4cuda3std6ranges3__45__cpo3endE - _ZN30_INTERNAL_c6e4022a_4_k_cu_main4cuda3std3__45__cpo3endE)
_ZN30_INTERNAL_c6e4022a_4_k_cu_main4cuda3std3__45__cpo3endE:
	.zero		1
	.type		_ZN30_INTERNAL_c6e4022a_4_k_cu_main4cuda3std6ranges3__45__cpo3endE,@object
	.size		_ZN30_INTERNAL_c6e4022a_4_k_cu_main4cuda3std6ranges3__45__cpo3endE,(_ZN30_INTERNAL_c6e4022a_4_k_cu_main6thrust24THRUST_300001_SM_1000_NS12placeholders2_6E - _ZN30_INTERNAL_c6e4022a_4_k_cu_main4cuda3std6ranges3__45__cpo3endE)
_ZN30_INTERNAL_c6e4022a_4_k_cu_main4cuda3std6ranges3__45__cpo3endE:
	.zero		1
	.type		_ZN30_INTERNAL_c6e4022a_4_k_cu_main6thrust24THRUST_300001_SM_1000_NS12placeholders2_6E,@object
	.size		_ZN30_INTERNAL_c6e4022a_4_k_cu_main6thrust24THRUST_300001_SM_1000_NS12placeholders2_6E,(_ZN30_INTERNAL_c6e4022a_4_k_cu_main4cuda3std3__45__cpo4rendE - _ZN30_INTERNAL_c6e4022a_4_k_cu_main6thrust24THRUST_300001_SM_1000_NS12placeholders2_6E)
_ZN30_INTERNAL_c6e4022a_4_k_cu_main6thrust24THRUST_300001_SM_1000_NS12placeholders2_6E:
	.zero		1
	.type		_ZN30_INTERNAL_c6e4022a_4_k_cu_main4cuda3std3__45__cpo4rendE,@object
	.size		_ZN30_INTERNAL_c6e4022a_4_k_cu_main4cuda3std3__45__cpo4rendE,(_ZN30_INTERNAL_c6e4022a_4_k_cu_main4cuda3std6ranges3__45__cpo9iter_swapE - _ZN30_INTERNAL_c6e4022a_4_k_cu_main4cuda3std3__45__cpo4rendE)
_ZN30_INTERNAL_c6e4022a_4_k_cu_main4cuda3std3__45__cpo4rendE:
	.zero		1
	.type		_ZN30_INTERNAL_c6e4022a_4_k_cu_main4cuda3std6ranges3__45__cpo9iter_swapE,@object
	.size		_ZN30_INTERNAL_c6e4022a_4_k_cu_main4cuda3std6ranges3__45__cpo9iter_swapE,(_ZN30_INTERNAL_c6e4022a_4_k_cu_main4cuda3std3__48unexpectE - _ZN30_INTERNAL_c6e4022a_4_k_cu_main4cuda3std6ranges3__45__cpo9iter_swapE)
_ZN30_INTERNAL_c6e4022a_4_k_cu_main4cuda3std6ranges3__45__cpo9iter_swapE:
	.zero		1
	.type		_ZN30_INTERNAL_c6e4022a_4_k_cu_main4cuda3std3__48unexpectE,@object
	.size		_ZN30_INTERNAL_c6e4022a_4_k_cu_main4cuda3std3__48unexpectE,(_ZN30_INTERNAL_c6e4022a_4_k_cu_main6thrust24THRUST_300001_SM_1000_NS8cuda_cub3parE - _ZN30_INTERNAL_c6e4022a_4_k_cu_main4cuda3std3__48unexpectE)
_ZN30_INTERNAL_c6e4022a_4_k_cu_main4cuda3std3__48unexpectE:
	.zero		1
	.type		_ZN30_INTERNAL_c6e4022a_4_k_cu_main6thrust24THRUST_300001_SM_1000_NS8cuda_cub3parE,@object
	.size		_ZN30_INTERNAL_c6e4022a_4_k_cu_main6thrust24THRUST_300001_SM_1000_NS8cuda_cub3parE,(_ZN30_INTERNAL_c6e4022a_4_k_cu_main6thrust24THRUST_300001_SM_1000_NS12placeholders2_4E - _ZN30_INTERNAL_c6e4022a_4_k_cu_main6thrust24THRUST_300001_SM_1000_NS8cuda_cub3parE)
_ZN30_INTERNAL_c6e4022a_4_k_cu_main6thrust24THRUST_300001_SM_1000_NS8cuda_cub3parE:
	.zero		1
	.type		_ZN30_INTERNAL_c6e4022a_4_k_cu_main6thrust24THRUST_300001_SM_1000_NS12placeholders2_4E,@object
	.size		_ZN30_INTERNAL_c6e4022a_4_k_cu_main6thrust24THRUST_300001_SM_1000_NS12placeholders2_4E,(_ZN30_INTERNAL_c6e4022a_4_k_cu_main4cuda3std3__45__cpo4cendE - _ZN30_INTERNAL_c6e4022a_4_k_cu_main6thrust24THRUST_300001_SM_1000_NS12placeholders2_4E)
_ZN30_INTERNAL_c6e4022a_4_k_cu_main6thrust24THRUST_300001_SM_1000_NS12placeholders2_4E:
	.zero		1
	.type		_ZN30_INTERNAL_c6e4022a_4_k_cu_main4cuda3std3__45__cpo4cendE,@object
	.size		_ZN30_INTERNAL_c6e4022a_4_k_cu_main4cuda3std3__45__cpo4cendE,(_ZN30_INTERNAL_c6e4022a_4_k_cu_main4cuda3std6ranges3__45__cpo4cendE - _ZN30_INTERNAL_c6e4022a_4_k_cu_main4cuda3std3__45__cpo4cendE)
_ZN30_INTERNAL_c6e4022a_4_k_cu_main4cuda3std3__45__cpo4cendE:
	.zero		1
	.type		_ZN30_INTERNAL_c6e4022a_4_k_cu_main4cuda3std6ranges3__45__cpo4cendE,@object
	.size		_ZN30_INTERNAL_c6e4022a_4_k_cu_main4cuda3std6ranges3__45__cpo4cendE,(_ZN30_INTERNAL_c6e4022a_4_k_cu_main4cuda3std3__420unreachable_sentinelE - _ZN30_INTERNAL_c6e4022a_4_k_cu_main4cuda3std6ranges3__45__cpo4cendE)
_ZN30_INTERNAL_c6e4022a_4_k_cu_main4cuda3std6ranges3__45__cpo4cendE:
	.zero		1
	.type		_ZN30_INTERNAL_c6e4022a_4_k_cu_main4cuda3std3__420unreachable_sentinelE,@object
	.size		_ZN30_INTERNAL_c6e4022a_4_k_cu_main4cuda3std3__420unreachable_sentinelE,(_ZN30_INTERNAL_c6e4022a_4_k_cu_main4cuda3std6ranges3__45__cpo5ssizeE - _ZN30_INTERNAL_c6e4022a_4_k_cu_main4cuda3std3__420unreachable_sentinelE)
_ZN30_INTERNAL_c6e4022a_4_k_cu_main4cuda3std3__420unreachable_sentinelE:
	.zero		1
	.type		_ZN30_INTERNAL_c6e4022a_4_k_cu_main4cuda3std6ranges3__45__cpo5ssizeE,@object
	.size		_ZN30_INTERNAL_c6e4022a_4_k_cu_main4cuda3std6ranges3__45__cpo5ssizeE,(_ZN30_INTERNAL_c6e4022a_4_k_cu_main6thrust24THRUST_300001_SM_1000_NS12placeholders2_8E - _ZN30_INTERNAL_c6e4022a_4_k_cu_main4cuda3std6ranges3__45__cpo5ssizeE)
_ZN30_INTERNAL_c6e4022a_4_k_cu_main4cuda3std6ranges3__45__cpo5ssizeE:
	.zero		1
	.type		_ZN30_INTERNAL_c6e4022a_4_k_cu_main6thrust24THRUST_300001_SM_1000_NS12placeholders2_8E,@object
	.size		_ZN30_INTERNAL_c6e4022a_4_k_cu_main6thrust24THRUST_300001_SM_1000_NS12placeholders2_8E,(_ZN30_INTERNAL_c6e4022a_4_k_cu_main4cuda3std3__45__cpo5crendE - _ZN30_INTERNAL_c6e4022a_4_k_cu_main6thrust24THRUST_300001_SM_1000_NS12placeholders2_8E)
_ZN30_INTERNAL_c6e4022a_4_k_cu_main6thrust24THRUST_300001_SM_1000_NS12placeholders2_8E:
	.zero		1
	.type		_ZN30_INTERNAL_c6e4022a_4_k_cu_main4cuda3std3__45__cpo5crendE,@object
	.size		_ZN30_INTERNAL_c6e4022a_4_k_cu_main4cuda3std3__45__cpo5crendE,(_ZN30_INTERNAL_c6e4022a_4_k_cu_main4cuda3std6ranges3__45__cpo4prevE - _ZN30_INTERNAL_c6e4022a_4_k_cu_main4cuda3std3__45__cpo5crendE)
_ZN30_INTERNAL_c6e4022a_4_k_cu_main4cuda3std3__45__cpo5crendE:
	.zero		1
	.type		_ZN30_INTERNAL_c6e4022a_4_k_cu_main4cuda3std6ranges3__45__cpo4prevE,@object
	.size		_ZN30_INTERNAL_c6e4022a_4_k_cu_main4cuda3std6ranges3__45__cpo4prevE,(_ZN30_INTERNAL_c6e4022a_4_k_cu_main4cuda3std6ranges3__45__cpo9iter_moveE - _ZN30_INTERNAL_c6e4022a_4_k_cu_main4cuda3std6ranges3__45__cpo4prevE)
_ZN30_INTERNAL_c6e4022a_4_k_cu_main4cuda3std6ranges3__45__cpo4prevE:
	.zero		1
	.type		_ZN30_INTERNAL_c6e4022a_4_k_cu_main4cuda3std6ranges3__45__cpo9iter_moveE,@object
	.size		_ZN30_INTERNAL_c6e4022a_4_k_cu_main4cuda3std6ranges3__45__cpo9iter_moveE,(_ZN30_INTERNAL_c6e4022a_4_k_cu_main6thrust24THRUST_300001_SM_1000_NS6system6detail10sequential3seqE - _ZN30_INTERNAL_c6e4022a_4_k_cu_main4cuda3std6ranges3__45__cpo9iter_moveE)
_ZN30_INTERNAL_c6e4022a_4_k_cu_main4cuda3std6ranges3__45__cpo9iter_moveE:
	.zero		1
	.type		_ZN30_INTERNAL_c6e4022a_4_k_cu_main6thrust24THRUST_300001_SM_1000_NS6system6detail10sequential3seqE,@object
	.size		_ZN30_INTERNAL_c6e4022a_4_k_cu_main6thrust24THRUST_300001_SM_1000_NS6system6detail10sequential3seqE,(.L_31 - _ZN30_INTERNAL_c6e4022a_4_k_cu_main6thrust24THRUST_300001_SM_1000_NS6system6detail10sequential3seqE)
_ZN30_INTERNAL_c6e4022a_4_k_cu_main6thrust24THRUST_300001_SM_1000_NS6system6detail10sequential3seqE:
	.zero		1
.L_31:


//--------------------- .nv.constant0._ZN3cub18CUB_300001_SM_10006detail8for_each13static_kernelINS2_12policy_hub_t12policy_500_tElNS2_12op_wrapper_tIl17my_matrix_functorILi2ELi2ELi2ELi2EEN6thrust24THRUST_300001_SM_1000_NS12zip_iteratorIN4cuda3std3__45tupleIJNSB_INSF_IJNSA_6detail15normal_iteratorINSA_10device_ptrIKdEEEESL_SL_SL_EEEEESN_NSB_INSF_IJNSH_INSI_IdEEEESP_SP_SP_EEEEEEEEEEEEEEvT0_T1_ --------------------------
	.section	.nv.constant0._ZN3cub18CUB_300001_SM_10006detail8for_each13static_kernelINS2_12policy_hub_t12policy_500_tElNS2_12op_wrapper_tIl17my_matrix_functorILi2ELi2ELi2ELi2EEN6thrust24THRUST_300001_SM_1000_NS12zip_iteratorIN4cuda3std3__45tupleIJNSB_INSF_IJNSA_6detail15normal_iteratorINSA_10device_ptrIKdEEEESL_SL_SL_EEEEESN_NSB_INSF_IJNSH_INSI_IdEEEESP_SP_SP_EEEEEEEEEEEEEEvT0_T1_,"a",@progbits
	.sectionflags	@""
	.align	4
.nv.constant0._ZN3cub18CUB_300001_SM_10006detail8for_each13static_kernelINS2_12policy_hub_t12policy_500_tElNS2_12op_wrapper_tIl17my_matrix_functorILi2ELi2ELi2ELi2EEN6thrust24THRUST_300001_SM_1000_NS12zip_iteratorIN4cuda3std3__45tupleIJNSB_INSF_IJNSA_6detail15normal_iteratorINSA_10device_ptrIKdEEEESL_SL_SL_EEEEESN_NSB_INSF_IJNSH_INSI_IdEEEESP_SP_SP_EEEEEEEEEEEEEEvT0_T1_:
	.zero		1096


//--------------------- .nv.constant0._ZN3cub18CUB_300001_SM_10006detail8for_each13static_kernelINS2_12policy_hub_t12policy_500_tEmN6thrust24THRUST_300001_SM_1000_NS8cuda_cub20__uninitialized_fill7functorINS7_10device_ptrIdEEdEEEEvT0_T1_ --------------------------
	.section	.nv.constant0._ZN3cub18CUB_300001_SM_10006detail8for_each13static_kernelINS2_12policy_hub_t12policy_500_tEmN6thrust24THRUST_300001_SM_1000_NS8cuda_cub20__uninitialized_fill7functorINS7_10device_ptrIdEEdEEEEvT0_T1_,"a",@progbits
	.sectionflags	@""
	.align	4
.nv.constant0._ZN3cub18CUB_300001_SM_10006detail8for_each13static_kernelINS2_12policy_hub_t12policy_500_tEmN6thrust24THRUST_300001_SM_1000_NS8cuda_cub20__uninitialized_fill7functorINS7_10device_ptrIdEEdEEEEvT0_T1_:
	.zero		920


//--------------------- .nv.constant0._ZN3cub18CUB_300001_SM_10006detail11EmptyKernelIvEEvv --------------------------
	.section	.nv.constant0._ZN3cub18CUB_300001_SM_10006detail11EmptyKernelIvEEvv,"a",@progbits
	.sectionflags	@""
	.align	4
.nv.constant0._ZN3cub18CUB_300001_SM_10006detail11EmptyKernelIvEEvv:
	.zero		896


//--------------------- SYMBOLS --------------------------

	.type		.nv.reservedSmem.offset0,@object
	.size		.nv.reservedSmem.offset0,0x4
